// auto-generated by cutlass_sweep.gemm — config: {"arch": "sm_100", "cluster_m": 2, "cluster_n": 4, "dtype": "e5m2", "dtype_b": "e5m2", "layout": "nt", "stages": 0, "tile_k": 128, "tile_m": 64, "tile_n": 128}
#include "cutlass/cutlass.h"
#include "cutlass/gemm/collective/collective_builder.hpp"
#include "cutlass/gemm/device/gemm_universal_adapter.h"
#include "cutlass/gemm/kernel/gemm_universal.hpp"
#include "cutlass/epilogue/collective/collective_builder.hpp"

using ElemA = cutlass::float_e5m2_t;
using ElemB = cutlass::float_e5m2_t;
using ElemCD = cutlass::float_e5m2_t;
using Acc  = float;
using TileShape    = cute::Shape<cute::_64, cute::_128, cute::_128>;
using ClusterShape = cute::Shape<cute::_2, cute::_4, cute::_1>;

using CollectiveEpilogue = typename cutlass::epilogue::collective::CollectiveBuilder<
    cutlass::arch::Sm100, cutlass::arch::OpClassTensorOp,
    TileShape, ClusterShape,
    cutlass::epilogue::collective::EpilogueTileAuto,
    Acc, Acc,
    ElemCD, cutlass::layout::RowMajor, 128 / cutlass::sizeof_bits<ElemCD>::value,
    ElemCD, cutlass::layout::RowMajor, 128 / cutlass::sizeof_bits<ElemCD>::value,
    cutlass::epilogue::collective::EpilogueScheduleAuto
  >::CollectiveOp;

using CollectiveMainloop = typename cutlass::gemm::collective::CollectiveBuilder<
    cutlass::arch::Sm100, cutlass::arch::OpClassTensorOp,
    ElemA, cutlass::layout::RowMajor, 128 / cutlass::sizeof_bits<ElemA>::value,
    ElemB, cutlass::layout::ColumnMajor, 128 / cutlass::sizeof_bits<ElemB>::value,
    Acc,
    TileShape, ClusterShape,
    cutlass::gemm::collective::StageCountAutoCarveout<static_cast<int>(sizeof(typename CollectiveEpilogue::SharedStorage))>,
    cutlass::gemm::collective::KernelScheduleAuto
  >::CollectiveOp;

using GemmKernel = cutlass::gemm::kernel::GemmUniversal<
    cute::Shape<int,int,int,int>,
    CollectiveMainloop,
    CollectiveEpilogue
>;
using Gemm = cutlass::gemm::device::GemmUniversalAdapter<GemmKernel>;

// Force the device kernel symbol into the cubin without needing a host main.
auto* _anchor = &cutlass::device_kernel<GemmKernel>;


// ===== COMPILED SASS (sm_100a) =====

	.target	sm_100a

	.elftype	@"ET_EXEC"


//--------------------- .note.nv.tkinfo           --------------------------
	.section	.note.nv.tkinfo,"",@"SHT_NOTE"
	.sectionflags	@"SHF_NOTE_NV_TKINFO"
	.tkinfo
        /*0018*/ 	.word	0x00000002
        /*0030*/ 	.string	""
        /*0030*/ 	.string	"ptxas"
        /*0030*/ 	.string	"Cuda compilation tools, release 13.0, V13.0.88"
        /*0030*/ 	.string	"Build cuda_13.0.r13.0/compiler.36424714_0"
        /*0030*/ 	.string	"-arch sm_100a -m 64 "



//--------------------- .note.nv.cuinfo           --------------------------
	.section	.note.nv.cuinfo,"",@"SHT_NOTE"
	.sectionflags	@"SHF_NOTE_NV_CUINFO"
        /*0018*/ 	.short	0x0002
        /*001a*/ 	.short	0x0064
        /*001c*/ 	.short	0x0082
	.zero		2


//--------------------- .nv.info                  --------------------------
	.section	.nv.info,"",@"SHT_CUDA_INFO"
	.align	4


	//----- nvinfo : EIATTR_REGCOUNT
	.align		4
        /*0000*/ 	.byte	0x04, 0x2f
        /*0002*/ 	.short	(.L_19 - .L_18)
	.align		4
.L_18:
        /*0004*/ 	.word	index@(_ZN7cutlass13device_kernelINS_4gemm6kernel13GemmUniversalIN4cute5tupleIJiiiiEEENS1_10collective13CollectiveMmaINS1_35MainloopSm100TmaUmmaWarpSpecializedILi8ELi2ELi4ENS5_IJNS4_1CILi2EEENSA_ILi4EEENSA_ILi1EEEEEEEENS5_IJNSA_ILi64EEENSA_ILi128EEESH_EEENS_12float_e5m2_tENS5_IJlSD_lEEESJ_SK_NS4_8TiledMMAINS4_8MMA_AtomIJNS4_10MMA_TraitsINS4_19SM100_MMA_F8F6F4_SSEJSJ_SJ_fSG_SH_NS4_17integral_constantINS4_4UMMA5MajorELSR_0EEESS_NSP_INSQ_7ScaleInELST_0EEESU_EEEEEENS4_6LayoutINS5_IJSD_SD_SD_EEENS5_IJNSA_ILi0EEESZ_SZ_EEEEENS5_IJNS4_10UnderscoreES12_S12_EEEEENS4_23SM90_TMA_LOAD_MULTICASTENS4_14ComposedLayoutINS4_7SwizzleILi3ELi4ELi3EEENS4_18smem_ptr_flag_bitsILi8EEENSX_INS5_IJNSA_ILi8EEESH_EEENS5_IJSH_SD_EEEEEEEvNS4_8identityES15_S1F_vS1G_EENS_8epilogue10collective18CollectiveEpilogueINS1I_23Sm100TmaWarpSpecializedILi2ELi2ELi32ELb0ELb0EEEJSI_NS5_IJNSX_ISG_SD_EES1N_EEESJ_SK_SJ_SK_NS1I_6fusion15FusionCallbacksIS1M_NS1P_17LinearCombinationISJ_fSJ_fLNS_15FloatRoundStyleE2EEESI_S1O_JEEENS4_5SM1004TMEM4LOAD26SM100_TMEM_LOAD_16dp32b32xENS4_13SM90_TMA_LOADENS16_INS17_ILi2ELi4ELi3EEES1A_NSX_INS5_IJS1B_SG_EEENS5_IJSG_SD_EEEEEEENS4_39AutoVectorizingCopyWithAssumedAlignmentILi128EEENS4_14SM90_TMA_STOREES24_S26_S26_EEEvvEEEEvNT_6ParamsE)
        /*0008*/ 	.word	0x00000075


	//----- nvinfo : EIATTR_FRAME_SIZE
	.align		4
.L_19:
        /*000c*/ 	.byte	0x04, 0x11
        /*000e*/ 	.short	(.L_21 - .L_20)
	.align		4
.L_20:
        /*0010*/ 	.word	index@($__internal_2_$__cuda_sm10x_tcgen05_guardrail_trap_unallocated_columns_being_dealloced)
        /*0014*/ 	.word	0x00000000


	//----- nvinfo : EIATTR_FRAME_SIZE
	.align		4
.L_21:
        /*0018*/ 	.byte	0x04, 0x11
        /*001a*/ 	.short	(.L_23 - .L_22)
	.align		4
.L_22:
        /*001c*/ 	.word	index@($__internal_1_$__cuda_sm10x_tcgen05_guardrail_trap_phase_invalid_during_alloc)
        /*0020*/ 	.word	0x00000000


	//----- nvinfo : EIATTR_FRAME_SIZE
	.align		4
.L_23:
        /*0024*/ 	.byte	0x04, 0x11
        /*0026*/ 	.short	(.L_25 - .L_24)
	.align		4
.L_24:
        /*0028*/ 	.word	index@($__internal_0_$__cuda_sm10x_tcgen05_guardrail_trap_col_being_dealloced_not_returned_by_alloc)
        /*002c*/ 	.word	0x00000000


	//----- nvinfo : EIATTR_FRAME_SIZE
	.align		4
.L_25:
        /*0030*/ 	.byte	0x04, 0x11
        /*0032*/ 	.short	(.L_27 - .L_26)
	.align		4
.L_26:
        /*0034*/ 	.word	index@(_ZN7cutlass13device_kernelINS_4gemm6kernel13GemmUniversalIN4cute5tupleIJiiiiEEENS1_10collective13CollectiveMmaINS1_35MainloopSm100TmaUmmaWarpSpecializedILi8ELi2ELi4ENS5_IJNS4_1CILi2EEENSA_ILi4EEENSA_ILi1EEEEEEEENS5_IJNSA_ILi64EEENSA_ILi128EEESH_EEENS_12float_e5m2_tENS5_IJlSD_lEEESJ_SK_NS4_8TiledMMAINS4_8MMA_AtomIJNS4_10MMA_TraitsINS4_19SM100_MMA_F8F6F4_SSEJSJ_SJ_fSG_SH_NS4_17integral_constantINS4_4UMMA5MajorELSR_0EEESS_NSP_INSQ_7ScaleInELST_0EEESU_EEEEEENS4_6LayoutINS5_IJSD_SD_SD_EEENS5_IJNSA_ILi0EEESZ_SZ_EEEEENS5_IJNS4_10UnderscoreES12_S12_EEEEENS4_23SM90_TMA_LOAD_MULTICASTENS4_14ComposedLayoutINS4_7SwizzleILi3ELi4ELi3EEENS4_18smem_ptr_flag_bitsILi8EEENSX_INS5_IJNSA_ILi8EEESH_EEENS5_IJSH_SD_EEEEEEEvNS4_8identityES15_S1F_vS1G_EENS_8epilogue10collective18CollectiveEpilogueINS1I_23Sm100TmaWarpSpecializedILi2ELi2ELi32ELb0ELb0EEEJSI_NS5_IJNSX_ISG_SD_EES1N_EEESJ_SK_SJ_SK_NS1I_6fusion15FusionCallbacksIS1M_NS1P_17LinearCombinationISJ_fSJ_fLNS_15FloatRoundStyleE2EEESI_S1O_JEEENS4_5SM1004TMEM4LOAD26SM100_TMEM_LOAD_16dp32b32xENS4_13SM90_TMA_LOADENS16_INS17_ILi2ELi4ELi3EEES1A_NSX_INS5_IJS1B_SG_EEENS5_IJSG_SD_EEEEEEENS4_39AutoVectorizingCopyWithAssumedAlignmentILi128EEENS4_14SM90_TMA_STOREES24_S26_S26_EEEvvEEEEvNT_6ParamsE)
        /*0038*/ 	.word	0x00000000


	//----- nvinfo : EIATTR_MIN_STACK_SIZE
	.align		4
.L_27:
        /*003c*/ 	.byte	0x04, 0x12
        /*003e*/ 	.short	(.L_29 - .L_28)
	.align		4
.L_28:
        /*0040*/ 	.word	index@(_ZN7cutlass13device_kernelINS_4gemm6kernel13GemmUniversalIN4cute5tupleIJiiiiEEENS1_10collective13CollectiveMmaINS1_35MainloopSm100TmaUmmaWarpSpecializedILi8ELi2ELi4ENS5_IJNS4_1CILi2EEENSA_ILi4EEENSA_ILi1EEEEEEEENS5_IJNSA_ILi64EEENSA_ILi128EEESH_EEENS_12float_e5m2_tENS5_IJlSD_lEEESJ_SK_NS4_8TiledMMAINS4_8MMA_AtomIJNS4_10MMA_TraitsINS4_19SM100_MMA_F8F6F4_SSEJSJ_SJ_fSG_SH_NS4_17integral_constantINS4_4UMMA5MajorELSR_0EEESS_NSP_INSQ_7ScaleInELST_0EEESU_EEEEEENS4_6LayoutINS5_IJSD_SD_SD_EEENS5_IJNSA_ILi0EEESZ_SZ_EEEEENS5_IJNS4_10UnderscoreES12_S12_EEEEENS4_23SM90_TMA_LOAD_MULTICASTENS4_14ComposedLayoutINS4_7SwizzleILi3ELi4ELi3EEENS4_18smem_ptr_flag_bitsILi8EEENSX_INS5_IJNSA_ILi8EEESH_EEENS5_IJSH_SD_EEEEEEEvNS4_8identityES15_S1F_vS1G_EENS_8epilogue10collective18CollectiveEpilogueINS1I_23Sm100TmaWarpSpecializedILi2ELi2ELi32ELb0ELb0EEEJSI_NS5_IJNSX_ISG_SD_EES1N_EEESJ_SK_SJ_SK_NS1I_6fusion15FusionCallbacksIS1M_NS1P_17LinearCombinationISJ_fSJ_fLNS_15FloatRoundStyleE2EEESI_S1O_JEEENS4_5SM1004TMEM4LOAD26SM100_TMEM_LOAD_16dp32b32xENS4_13SM90_TMA_LOADENS16_INS17_ILi2ELi4ELi3EEES1A_NSX_INS5_IJS1B_SG_EEENS5_IJSG_SD_EEEEEEENS4_39AutoVectorizingCopyWithAssumedAlignmentILi128EEENS4_14SM90_TMA_STOREES24_S26_S26_EEEvvEEEEvNT_6ParamsE)
        /*0044*/ 	.word	0x00000000
.L_29:


//--------------------- .nv.compat                --------------------------
	.section	.nv.compat,"",@"SHT_CUDA_COMPAT_INFO"
	.align	4
        /*0000*/ 	.byte	0x02, 0x09, 0x01, 0x00, 0x02, 0x02, 0x02, 0x00, 0x02, 0x05, 0x05, 0x00, 0x03, 0x07, 0x01, 0x01
        /*0010*/ 	.byte	0x02, 0x03, 0x01, 0x00, 0x02, 0x06, 0x01, 0x00, 0x04, 0x0b, 0x08, 0x00, 0x09, 0x00, 0x00, 0x00
        /*0020*/ 	.byte	0x00, 0x00, 0x00, 0x00


//--------------------- .nv.info._ZN7cutlass13device_kernelINS_4gemm6kernel13GemmUniversalIN4cute5tupleIJiiiiEEENS1_10collective13CollectiveMmaINS1_35MainloopSm100TmaUmmaWarpSpecializedILi8ELi2ELi4ENS5_IJNS4_1CILi2EEENSA_ILi4EEENSA_ILi1EEEEEEEENS5_IJNSA_ILi64EEENSA_ILi128EEESH_EEENS_12float_e5m2_tENS5_IJlSD_lEEESJ_SK_NS4_8TiledMMAINS4_8MMA_AtomIJNS4_10MMA_TraitsINS4_19SM100_MMA_F8F6F4_SSEJSJ_SJ_fSG_SH_NS4_17integral_constantINS4_4UMMA5MajorELSR_0EEESS_NSP_INSQ_7ScaleInELST_0EEESU_EEEEEENS4_6LayoutINS5_IJSD_SD_SD_EEENS5_IJNSA_ILi0EEESZ_SZ_EEEEENS5_IJNS4_10UnderscoreES12_S12_EEEEENS4_23SM90_TMA_LOAD_MULTICASTENS4_14ComposedLayoutINS4_7SwizzleILi3ELi4ELi3EEENS4_18smem_ptr_flag_bitsILi8EEENSX_INS5_IJNSA_ILi8EEESH_EEENS5_IJSH_SD_EEEEEEEvNS4_8identityES15_S1F_vS1G_EENS_8epilogue10collective18CollectiveEpilogueINS1I_23Sm100TmaWarpSpecializedILi2ELi2ELi32ELb0ELb0EEEJSI_NS5_IJNSX_ISG_SD_EES1N_EEESJ_SK_SJ_SK_NS1I_6fusion15FusionCallbacksIS1M_NS1P_17LinearCombinationISJ_fSJ_fLNS_15FloatRoundStyleE2EEESI_S1O_JEEENS4_5SM1004TMEM4LOAD26SM100_TMEM_LOAD_16dp32b32xENS4_13SM90_TMA_LOADENS16_INS17_ILi2ELi4ELi3EEES1A_NSX_INS5_IJS1B_SG_EEENS5_IJSG_SD_EEEEEEENS4_39AutoVectorizingCopyWithAssumedAlignmentILi128EEENS4_14SM90_TMA_STOREES24_S26_S26_EEEvvEEEEvNT_6ParamsE --------------------------
	.section	.nv.info._ZN7cutlass13device_kernelINS_4gemm6kernel13GemmUniversalIN4cute5tupleIJiiiiEEENS1_10collective13CollectiveMmaINS1_35MainloopSm100TmaUmmaWarpSpecializedILi8ELi2ELi4ENS5_IJNS4_1CILi2EEENSA_ILi4EEENSA_ILi1EEEEEEEENS5_IJNSA_ILi64EEENSA_ILi128EEESH_EEENS_12float_e5m2_tENS5_IJlSD_lEEESJ_SK_NS4_8TiledMMAINS4_8MMA_AtomIJNS4_10MMA_TraitsINS4_19SM100_MMA_F8F6F4_SSEJSJ_SJ_fSG_SH_NS4_17integral_constantINS4_4UMMA5MajorELSR_0EEESS_NSP_INSQ_7ScaleInELST_0EEESU_EEEEEENS4_6LayoutINS5_IJSD_SD_SD_EEENS5_IJNSA_ILi0EEESZ_SZ_EEEEENS5_IJNS4_10UnderscoreES12_S12_EEEEENS4_23SM90_TMA_LOAD_MULTICASTENS4_14ComposedLayoutINS4_7SwizzleILi3ELi4ELi3EEENS4_18smem_ptr_flag_bitsILi8EEENSX_INS5_IJNSA_ILi8EEESH_EEENS5_IJSH_SD_EEEEEEEvNS4_8identityES15_S1F_vS1G_EENS_8epilogue10collective18CollectiveEpilogueINS1I_23Sm100TmaWarpSpecializedILi2ELi2ELi32ELb0ELb0EEEJSI_NS5_IJNSX_ISG_SD_EES1N_EEESJ_SK_SJ_SK_NS1I_6fusion15FusionCallbacksIS1M_NS1P_17LinearCombinationISJ_fSJ_fLNS_15FloatRoundStyleE2EEESI_S1O_JEEENS4_5SM1004TMEM4LOAD26SM100_TMEM_LOAD_16dp32b32xENS4_13SM90_TMA_LOADENS16_INS17_ILi2ELi4ELi3EEES1A_NSX_INS5_IJS1B_SG_EEENS5_IJSG_SD_EEEEEEENS4_39AutoVectorizingCopyWithAssumedAlignmentILi128EEENS4_14SM90_TMA_STOREES24_S26_S26_EEEvvEEEEvNT_6ParamsE,"",@"SHT_CUDA_INFO"
	.sectionflags	@""
	.align	4


	//----- nvinfo : EIATTR_CUDA_API_VERSION
	.align		4
        /*0000*/ 	.byte	0x04, 0x37
        /*0002*/ 	.short	(.L_31 - .L_30)
.L_30:
        /*0004*/ 	.word	0x00000082


	//----- nvinfo : EIATTR_KPARAM_INFO
	.align		4
.L_31:
        /*0008*/ 	.byte	0x04, 0x17
        /*000a*/ 	.short	(.L_33 - .L_32)
.L_32:
        /*000c*/ 	.word	0x00000000
        /*0010*/ 	.short	0x0000
        /*0012*/ 	.short	0x0000
        /*0014*/ 	.byte	0x00, 0xf0, 0x01, 0x20


	//----- nvinfo : EIATTR_AT_ENTRY_FRAGMENTS
	.align		4
.L_33:
        /*0018*/ 	.byte	0x04, 0x4f
        /*001a*/ 	.short	(.L_35 - .L_34)


	//   ....[0]....
.L_34:
        /*001c*/ 	.word	0x00000006


	//----- nvinfo : EIATTR_RESERVED_SMEM_USED
	.align		4
.L_35:
        /*0020*/ 	.byte	0x01, 0x41
	.zero		2


	//----- nvinfo : EIATTR_SPARSE_MMA_MASK
	.align		4
        /*0024*/ 	.byte	0x03, 0x50
        /*0026*/ 	.short	0x0000


	//----- nvinfo : EIATTR_TCGEN05_1CTA_USED
	.align		4
        /*0028*/ 	.byte	0x01, 0x51
	.zero		2


	//----- nvinfo : EIATTR_MAXREG_COUNT
	.align		4
        /*002c*/ 	.byte	0x03, 0x1b
        /*002e*/ 	.short	0x00ff


	//----- nvinfo : EIATTR_NUM_BARRIERS
	.align		4
        /*0030*/ 	.byte	0x02, 0x4c
        /*0032*/ 	.byte	0x07
	.zero		1


	//----- nvinfo : EIATTR_EXTERNS
	.align		4
        /*0034*/ 	.byte	0x04, 0x0f
        /*0036*/ 	.short	(.L_37 - .L_36)


	//   ....[0]....
	.align		4
.L_36:
        /*0038*/ 	.word	index@(__assertfail)


	//----- nvinfo : EIATTR_MERCURY_ISA_VERSION
	.align		4
.L_37:
        /*003c*/ 	.byte	0x03, 0x5f
        /*003e*/ 	.short	0x0101


	//----- nvinfo : EIATTR_INT_WARP_WIDE_INSTR_OFFSETS
	.align		4
        /*0040*/ 	.byte	0x04, 0x31
        /*0042*/ 	.short	(.L_39 - .L_38)


	//   ....[0]....
.L_38:
        /*0044*/ 	.word	0x000041a0


	//   ....[1]....
        /*0048*/ 	.word	0x000041c0


	//   ....[2]....
        /*004c*/ 	.word	0x000041f0


	//   ....[3]....
        /*0050*/ 	.word	0x00004d30


	//   ....[4]....
        /*0054*/ 	.word	0x00004da0


	//   ....[5]....
        /*0058*/ 	.word	0x00004e70


	//   ....[6]....
        /*005c*/ 	.word	0x00004f20


	//----- nvinfo : EIATTR_COOP_GROUP_MASK_REGIDS
	.align		4
.L_39:
        /*0060*/ 	.byte	0x04, 0x29
        /*0062*/ 	.short	(.L_41 - .L_40)


	//   ....[0]....
.L_40:
        /*0064*/ 	.word	0xffffffff


	//   ....[1]....
        /*0068*/ 	.word	0xffffffff


	//   ....[2]....
        /*006c*/ 	.word	0xffffffff


	//   ....[3]....
        /*0070*/ 	.word	0xffffffff


	//   ....[4]....
        /*0074*/ 	.word	0xffffffff


	//   ....[5]....
        /*0078*/ 	.word	0xffffffff


	//   ....[6]....
        /*007c*/ 	.word	0xffffffff


	//   ....[7]....
        /*0080*/ 	.word	0xffffffff


	//   ....[8]....
        /*0084*/ 	.word	0xffffffff


	//   ....[9]....
        /*0088*/ 	.word	0xffffffff


	//   ....[10]....
        /*008c*/ 	.word	0xffffffff


	//   ....[11]....
        /*0090*/ 	.word	0xffffffff


	//   ....[12]....
        /*0094*/ 	.word	0xffffffff


	//   ....[13]....
        /*0098*/ 	.word	0xffffffff


	//----- nvinfo : EIATTR_COOP_GROUP_INSTR_OFFSETS
	.align		4
.L_41:
        /*009c*/ 	.byte	0x04, 0x28
        /*009e*/ 	.short	(.L_43 - .L_42)


	//   ....[0]....
.L_42:
        /*00a0*/ 	.word	0x00000080


	//   ....[1]....
        /*00a4*/ 	.word	0x000004e0


	//   ....[2]....
        /*00a8*/ 	.word	0x00000740


	//   ....[3]....
        /*00ac*/ 	.word	0x000008a0


	//   ....[4]....
        /*00b0*/ 	.word	0x000009a0


	//   ....[5]....
        /*00b4*/ 	.word	0x00000b10


	//   ....[6]....
        /*00b8*/ 	.word	0x00000cb0


	//   ....[7]....
        /*00bc*/ 	.word	0x00000e60


	//   ....[8]....
        /*00c0*/ 	.word	0x00002280


	//   ....[9]....
        /*00c4*/ 	.word	0x00003390


	//   ....[10]....
        /*00c8*/ 	.word	0x000035a0


	//   ....[11]....
        /*00cc*/ 	.word	0x000035d0


	//   ....[12]....
        /*00d0*/ 	.word	0x00004080


	//   ....[13]....
        /*00d4*/ 	.word	0x000042b0


	//----- nvinfo : EIATTR_VRC_CTA_INIT_COUNT
	.align		4
.L_43:
        /*00d8*/ 	.byte	0x02, 0x4a
        /*00da*/ 	.byte	0x80
	.zero		1


	//----- nvinfo : EIATTR_SYSCALL_OFFSETS
	.align		4
        /*00dc*/ 	.byte	0x04, 0x46
        /*00de*/ 	.short	(.L_45 - .L_44)


	//   ....[0]....
.L_44:
        /*00e0*/ 	.word	0x00005b40


	//   ....[1]....
        /*00e4*/ 	.word	0x00005c80


	//   ....[2]....
        /*00e8*/ 	.word	0x00006470


	//   ....[3]....
        /*00ec*/ 	.word	0x00007200


	//----- nvinfo : EIATTR_MBARRIER_INSTR_OFFSETS
	.align		4
.L_45:
        /*00f0*/ 	.byte	0x04, 0x39
        /*00f2*/ 	.short	(.L_47 - .L_46)


	//   ....[0]....
.L_46:
        /*00f4*/ 	.word	0x00000620
        /*00f8*/ 	.word	0x000000ff
        /*00fc*/ 	.word	0x00000000
        /*0100*/ 	.short	0x0100
        /*0102*/ 	.byte	0x04
	.zero		1


	//   ....[1]....
        /*0104*/ 	.word	0x00000630
        /*0108*/ 	.word	0x000000ff
        /*010c*/ 	.word	0x00000040
        /*0110*/ 	.short	0x0100
        /*0112*/ 	.byte	0x04
	.zero		1


	//   ....[2]....
        /*0114*/ 	.word	0x00000640
        /*0118*/ 	.word	0x000000ff
        /*011c*/ 	.word	0x00000008
        /*0120*/ 	.short	0x0100
        /*0122*/ 	.byte	0x04
	.zero		1


	//   ....[3]....
        /*0124*/ 	.word	0x00000650
        /*0128*/ 	.word	0x000000ff
        /*012c*/ 	.word	0x00000048
        /*0130*/ 	.short	0x0100
        /*0132*/ 	.byte	0x04
	.zero		1


	//   ....[4]....
        /*0134*/ 	.word	0x00000660
        /*0138*/ 	.word	0x000000ff
        /*013c*/ 	.word	0x00000010
        /*0140*/ 	.short	0x0100
        /*0142*/ 	.byte	0x04
	.zero		1


	//   ....[5]....
        /*0144*/ 	.word	0x00000670
        /*0148*/ 	.word	0x000000ff
        /*014c*/ 	.word	0x00000050
        /*0150*/ 	.short	0x0100
        /*0152*/ 	.byte	0x04
	.zero		1


	//   ....[6]....
        /*0154*/ 	.word	0x00000680
        /*0158*/ 	.word	0x000000ff
        /*015c*/ 	.word	0x00000018
        /*0160*/ 	.short	0x0100
        /*0162*/ 	.byte	0x04
	.zero		1


	//   ....[7]....
        /*0164*/ 	.word	0x00000690
        /*0168*/ 	.word	0x000000ff
        /*016c*/ 	.word	0x00000058
        /*0170*/ 	.short	0x0100
        /*0172*/ 	.byte	0x04
	.zero		1


	//   ....[8]....
        /*0174*/ 	.word	0x000006a0
        /*0178*/ 	.word	0x000000ff
        /*017c*/ 	.word	0x00000020
        /*0180*/ 	.short	0x0100
        /*0182*/ 	.byte	0x04
	.zero		1


	//   ....[9]....
        /*0184*/ 	.word	0x000006b0
        /*0188*/ 	.word	0x000000ff
        /*018c*/ 	.word	0x00000060
        /*0190*/ 	.short	0x0100
        /*0192*/ 	.byte	0x04
	.zero		1


	//   ....[10]....
        /*0194*/ 	.word	0x000006c0
        /*0198*/ 	.word	0x000000ff
        /*019c*/ 	.word	0x00000028
        /*01a0*/ 	.short	0x0100
        /*01a2*/ 	.byte	0x04
	.zero		1


	//   ....[11]....
        /*01a4*/ 	.word	0x000006d0
        /*01a8*/ 	.word	0x000000ff
        /*01ac*/ 	.word	0x00000068
        /*01b0*/ 	.short	0x0100
        /*01b2*/ 	.byte	0x04
	.zero		1


	//   ....[12]....
        /*01b4*/ 	.word	0x000006e0
        /*01b8*/ 	.word	0x000000ff
        /*01bc*/ 	.word	0x00000030
        /*01c0*/ 	.short	0x0100
        /*01c2*/ 	.byte	0x04
	.zero		1


	//   ....[13]....
        /*01c4*/ 	.word	0x000006f0
        /*01c8*/ 	.word	0x000000ff
        /*01cc*/ 	.word	0x00000070
        /*01d0*/ 	.short	0x0100
        /*01d2*/ 	.byte	0x04
	.zero		1


	//   ....[14]....
        /*01d4*/ 	.word	0x00000700
        /*01d8*/ 	.word	0x000000ff
        /*01dc*/ 	.word	0x00000038
        /*01e0*/ 	.short	0x0100
        /*01e2*/ 	.byte	0x04
	.zero		1


	//   ....[15]....
        /*01e4*/ 	.word	0x00000710
        /*01e8*/ 	.word	0x000000ff
        /*01ec*/ 	.word	0x00000078
        /*01f0*/ 	.short	0x0100
        /*01f2*/ 	.byte	0x04
	.zero		1


	//   ....[16]....
        /*01f4*/ 	.word	0x00000850
        /*01f8*/ 	.word	0x000000ff
        /*01fc*/ 	.word	0x00000080
        /*0200*/ 	.short	0x0100
        /*0202*/ 	.byte	0x04
	.zero		1


	//   ....[17]....
        /*0204*/ 	.word	0x00000860
        /*0208*/ 	.word	0x000000ff
        /*020c*/ 	.word	0x00000090
        /*0210*/ 	.short	0x0100
        /*0212*/ 	.byte	0x04
	.zero		1


	//   ....[18]....
        /*0214*/ 	.word	0x00000870
        /*0218*/ 	.word	0x000000ff
        /*021c*/ 	.word	0x00000088
        /*0220*/ 	.short	0x0100
        /*0222*/ 	.byte	0x04
	.zero		1


	//   ....[19]....
        /*0224*/ 	.word	0x00000880
        /*0228*/ 	.word	0x000000ff
        /*022c*/ 	.word	0x00000098
        /*0230*/ 	.short	0x0100
        /*0232*/ 	.byte	0x04
	.zero		1


	//   ....[20]....
        /*0234*/ 	.word	0x00000970
        /*0238*/ 	.word	0x000000ff
        /*023c*/ 	.word	0x000000a0
        /*0240*/ 	.short	0x0100
        /*0242*/ 	.byte	0x06
	.zero		1


	//   ....[21]....
        /*0244*/ 	.word	0x00000980
        /*0248*/ 	.word	0x000000ff
        /*024c*/ 	.word	0x000000a8
        /*0250*/ 	.short	0x0100
        /*0252*/ 	.byte	0x06
	.zero		1


	//   ....[22]....
        /*0254*/ 	.word	0x00000ac0
        /*0258*/ 	.word	0x000000ff
        /*025c*/ 	.word	0x000000b0
        /*0260*/ 	.short	0x0100
        /*0262*/ 	.byte	0x06
	.zero		1


	//   ....[23]....
        /*0264*/ 	.word	0x00000ad0
        /*0268*/ 	.word	0x000000ff
        /*026c*/ 	.word	0x000000c0
        /*0270*/ 	.short	0x0100
        /*0272*/ 	.byte	0x06
	.zero		1


	//   ....[24]....
        /*0274*/ 	.word	0x00000ae0
        /*0278*/ 	.word	0x000000ff
        /*027c*/ 	.word	0x000000b8
        /*0280*/ 	.short	0x0100
        /*0282*/ 	.byte	0x06
	.zero		1


	//   ....[25]....
        /*0284*/ 	.word	0x00000af0
        /*0288*/ 	.word	0x000000ff
        /*028c*/ 	.word	0x000000c8
        /*0290*/ 	.short	0x0100
        /*0292*/ 	.byte	0x06
	.zero		1


	//   ....[26]....
        /*0294*/ 	.word	0x00000c20
        /*0298*/ 	.word	0x000000ff
        /*029c*/ 	.word	0x000000d0
        /*02a0*/ 	.short	0x0100
        /*02a2*/ 	.byte	0x04
	.zero		1


	//   ....[27]....
        /*02a4*/ 	.word	0x00000c30
        /*02a8*/ 	.word	0x000000ff
        /*02ac*/ 	.word	0x000000f0
        /*02b0*/ 	.short	0x0100
        /*02b2*/ 	.byte	0x04
	.zero		1


	//   ....[28]....
        /*02b4*/ 	.word	0x00000c40
        /*02b8*/ 	.word	0x000000ff
        /*02bc*/ 	.word	0x000000d8
        /*02c0*/ 	.short	0x0100
        /*02c2*/ 	.byte	0x04
	.zero		1


	//   ....[29]....
        /*02c4*/ 	.word	0x00000c50
        /*02c8*/ 	.word	0x000000ff
        /*02cc*/ 	.word	0x000000f8
        /*02d0*/ 	.short	0x0100
        /*02d2*/ 	.byte	0x04
	.zero		1


	//   ....[30]....
        /*02d4*/ 	.word	0x00000c60
        /*02d8*/ 	.word	0x000000ff
        /*02dc*/ 	.word	0x000000e0
        /*02e0*/ 	.short	0x0100
        /*02e2*/ 	.byte	0x04
	.zero		1


	//   ....[31]....
        /*02e4*/ 	.word	0x00000c70
        /*02e8*/ 	.word	0x000000ff
        /*02ec*/ 	.word	0x00000100
        /*02f0*/ 	.short	0x0100
        /*02f2*/ 	.byte	0x04
	.zero		1


	//   ....[32]....
        /*02f4*/ 	.word	0x00000c80
        /*02f8*/ 	.word	0x000000ff
        /*02fc*/ 	.word	0x000000e8
        /*0300*/ 	.short	0x0100
        /*0302*/ 	.byte	0x04
	.zero		1


	//   ....[33]....
        /*0304*/ 	.word	0x00000c90
        /*0308*/ 	.word	0x000000ff
        /*030c*/ 	.word	0x00000108
        /*0310*/ 	.short	0x0100
        /*0312*/ 	.byte	0x04
	.zero		1


	//   ....[34]....
        /*0314*/ 	.word	0x00000d80
        /*0318*/ 	.word	0x000000ff
        /*031c*/ 	.word	0x00000110
        /*0320*/ 	.short	0x0100
        /*0322*/ 	.byte	0x04
	.zero		1


	//   ....[35]....
        /*0324*/ 	.word	0x00000d90
        /*0328*/ 	.word	0x000000ff
        /*032c*/ 	.word	0x00000120
        /*0330*/ 	.short	0x0100
        /*0332*/ 	.byte	0x04
	.zero		1


	//   ....[36]....
        /*0334*/ 	.word	0x00000da0
        /*0338*/ 	.word	0x000000ff
        /*033c*/ 	.word	0x00000118
        /*0340*/ 	.short	0x0100
        /*0342*/ 	.byte	0x04
	.zero		1


	//   ....[37]....
        /*0344*/ 	.word	0x00000db0
        /*0348*/ 	.word	0x000000ff
        /*034c*/ 	.word	0x00000128
        /*0350*/ 	.short	0x0100
        /*0352*/ 	.byte	0x04
	.zero		1


	//   ....[38]....
        /*0354*/ 	.word	0x00001b10
        /*0358*/ 	.word	0x00000000
        /*035c*/ 	.word	0x00000120
        /*0360*/ 	.short	0x010a
        /*0362*/ 	.byte	0xff
	.zero		1


	//   ....[39]....
        /*0364*/ 	.word	0x00001b30
        /*0368*/ 	.word	0x00000000
        /*036c*/ 	.word	0x00000110
        /*0370*/ 	.short	0x0101
        /*0372*/ 	.byte	0xff
	.zero		1


	//   ....[40]....
        /*0374*/ 	.word	0x00001bf0
        /*0378*/ 	.word	0x000000ff
        /*037c*/ 	.word	0x00000040
        /*0380*/ 	.short	0x010a
        /*0382*/ 	.byte	0x04
	.zero		1


	//   ....[41]....
        /*0384*/ 	.word	0x00001c80
        /*0388*/ 	.word	0x000000ff
        /*038c*/ 	.word	0x00000040
        /*0390*/ 	.short	0x010a
        /*0392*/ 	.byte	0x21
	.zero		1


	//   ....[42]....
        /*0394*/ 	.word	0x00001e10
        /*0398*/ 	.word	0x000000ff
        /*039c*/ 	.word	0x00000040
        /*03a0*/ 	.short	0x010a
        /*03a2*/ 	.byte	0x05
	.zero		1


	//   ....[43]....
        /*03a4*/ 	.word	0x00001f40
        /*03a8*/ 	.word	0x000000ff
        /*03ac*/ 	.word	0x000000a8
        /*03b0*/ 	.short	0x0101
        /*03b2*/ 	.byte	0x15
	.zero		1


	//   ....[44]....
        /*03b4*/ 	.word	0x00001f60
        /*03b8*/ 	.word	0x000000ff
        /*03bc*/ 	.word	0x00000040
        /*03c0*/ 	.short	0x010a
        /*03c2*/ 	.byte	0x04
	.zero		1


	//   ....[45]....
        /*03c4*/ 	.word	0x00001fe0
        /*03c8*/ 	.word	0x000000ff
        /*03cc*/ 	.word	0x00000040
        /*03d0*/ 	.short	0x010a
        /*03d2*/ 	.byte	0x11
	.zero		1


	//   ....[46]....
        /*03d4*/ 	.word	0x00002170
        /*03d8*/ 	.word	0x000000ff
        /*03dc*/ 	.word	0x00000040
        /*03e0*/ 	.short	0x010a
        /*03e2*/ 	.byte	0x05
	.zero		1


	//   ....[47]....
        /*03e4*/ 	.word	0x000022b0
        /*03e8*/ 	.word	0x00000003
        /*03ec*/ 	.word	0x000000b0
        /*03f0*/ 	.short	0x010a
        /*03f2*/ 	.byte	0xff
	.zero		1


	//   ....[48]....
        /*03f4*/ 	.word	0x00002400
        /*03f8*/ 	.word	0x00000000
        /*03fc*/ 	.word	0x00000000
        /*0400*/ 	.short	0x0101
        /*0402*/ 	.byte	0xff
	.zero		1


	//   ....[49]....
        /*0404*/ 	.word	0x000029a0
        /*0408*/ 	.word	0x000000ff
        /*040c*/ 	.word	0x00000000
        /*0410*/ 	.short	0x010a
        /*0412*/ 	.byte	0x04
	.zero		1


	//   ....[50]....
        /*0414*/ 	.word	0x00002a30
        /*0418*/ 	.word	0x000000ff
        /*041c*/ 	.word	0x00000000
        /*0420*/ 	.short	0x010a
        /*0422*/ 	.byte	0x05
	.zero		1


	//   ....[51]....
        /*0424*/ 	.word	0x00002ac0
        /*0428*/ 	.word	0x000000ff
        /*042c*/ 	.word	0x00000000
        /*0430*/ 	.short	0x010a
        /*0432*/ 	.byte	0x05
	.zero		1


	//   ....[52]....
        /*0434*/ 	.word	0x00002b50
        /*0438*/ 	.word	0x000000ff
        /*043c*/ 	.word	0x00000000
        /*0440*/ 	.short	0x010a
        /*0442*/ 	.byte	0x05
	.zero		1


	//   ....[53]....
        /*0444*/ 	.word	0x00002be0
        /*0448*/ 	.word	0x000000ff
        /*044c*/ 	.word	0x00000000
        /*0450*/ 	.short	0x010a
        /*0452*/ 	.byte	0x05
	.zero		1


	//   ....[54]....
        /*0454*/ 	.word	0x00002c70
        /*0458*/ 	.word	0x000000ff
        /*045c*/ 	.word	0x00000000
        /*0460*/ 	.short	0x010a
        /*0462*/ 	.byte	0x05
	.zero		1


	//   ....[55]....
        /*0464*/ 	.word	0x00002d00
        /*0468*/ 	.word	0x000000ff
        /*046c*/ 	.word	0x00000000
        /*0470*/ 	.short	0x010a
        /*0472*/ 	.byte	0x05
	.zero		1


	//   ....[56]....
        /*0474*/ 	.word	0x00002da0
        /*0478*/ 	.word	0x00000000
        /*047c*/ 	.word	0x00000000
        /*0480*/ 	.short	0x010a
        /*0482*/ 	.byte	0xff
	.zero		1


	//   ....[57]....
        /*0484*/ 	.word	0x00002ee0
        /*0488*/ 	.word	0x00000002
        /*048c*/ 	.word	0x00000110
        /*0490*/ 	.short	0x010a
        /*0492*/ 	.byte	0xff
	.zero		1


	//   ....[58]....
        /*0494*/ 	.word	0x00002f40
        /*0498*/ 	.word	0x00000004
        /*049c*/ 	.word	0x00000000
        /*04a0*/ 	.short	0x0101
        /*04a2*/ 	.byte	0xff
	.zero		1


	//   ....[59]....
        /*04a4*/ 	.word	0x00002f60
        /*04a8*/ 	.word	0x000000ff
        /*04ac*/ 	.word	0x000000c0
        /*04b0*/ 	.short	0x010a
        /*04b2*/ 	.byte	0x04
	.zero		1


	//   ....[60]....
        /*04b4*/ 	.word	0x00003080
        /*04b8*/ 	.word	0x00000002
        /*04bc*/ 	.word	0x000000b0
        /*04c0*/ 	.short	0x010a
        /*04c2*/ 	.byte	0xff
	.zero		1


	//   ....[61]....
        /*04c4*/ 	.word	0x00003190
        /*04c8*/ 	.word	0x00000002
        /*04cc*/ 	.word	0x00000000
        /*04d0*/ 	.short	0x0101
        /*04d2*/ 	.byte	0xff
	.zero		1


	//   ....[62]....
        /*04d4*/ 	.word	0x00003220
        /*04d8*/ 	.word	0x000000ff
        /*04dc*/ 	.word	0x000000c0
        /*04e0*/ 	.short	0x0106
        /*04e2*/ 	.byte	0x04
	.zero		1


	//   ....[63]....
        /*04e4*/ 	.word	0x00003240
        /*04e8*/ 	.word	0x000000ff
        /*04ec*/ 	.word	0x000000c0
        /*04f0*/ 	.short	0x010a
        /*04f2*/ 	.byte	0x04
	.zero		1


	//   ....[64]....
        /*04f4*/ 	.word	0x000032d0
        /*04f8*/ 	.word	0x000000ff
        /*04fc*/ 	.word	0x000000c0
        /*0500*/ 	.short	0x0106
        /*0502*/ 	.byte	0x07
	.zero		1


	//   ....[65]....
        /*0504*/ 	.word	0x00003310
        /*0508*/ 	.word	0x00000000
        /*050c*/ 	.word	0x000000c0
        /*0510*/ 	.short	0x010a
        /*0512*/ 	.byte	0xff
	.zero		1


	//   ....[66]....
        /*0514*/ 	.word	0x00003870
        /*0518*/ 	.word	0x00000000
        /*051c*/ 	.word	0x000000b0
        /*0520*/ 	.short	0x010a
        /*0522*/ 	.byte	0xff
	.zero		1


	//   ....[67]....
        /*0524*/ 	.word	0x00003970
        /*0528*/ 	.word	0x00000003
        /*052c*/ 	.word	0x00000000
        /*0530*/ 	.short	0x0101
        /*0532*/ 	.byte	0xff
	.zero		1


	//   ....[68]....
        /*0534*/ 	.word	0x00003980
        /*0538*/ 	.word	0x000000ff
        /*053c*/ 	.word	0x00000000
        /*0540*/ 	.short	0x010a
        /*0542*/ 	.byte	0x04
	.zero		1


	//   ....[69]....
        /*0544*/ 	.word	0x00003a00
        /*0548*/ 	.word	0x000000ff
        /*054c*/ 	.word	0x000000f0
        /*0550*/ 	.short	0x010a
        /*0552*/ 	.byte	0x1f
	.zero		1


	//   ....[70]....
        /*0554*/ 	.word	0x00003ae0
        /*0558*/ 	.word	0x000000ff
        /*055c*/ 	.word	0x00000000
        /*0560*/ 	.short	0x010a
        /*0562*/ 	.byte	0x05
	.zero		1


	//   ....[71]....
        /*0564*/ 	.word	0x00003c20
        /*0568*/ 	.word	0x000000ff
        /*056c*/ 	.word	0x00000000
        /*0570*/ 	.short	0x010a
        /*0572*/ 	.byte	0x04
	.zero		1


	//   ....[72]....
        /*0574*/ 	.word	0x00003eb0
        /*0578*/ 	.word	0x000000ff
        /*057c*/ 	.word	0x00000000
        /*0580*/ 	.short	0x010a
        /*0582*/ 	.byte	0x04
	.zero		1


	//   ....[73]....
        /*0584*/ 	.word	0x00003f40
        /*0588*/ 	.word	0x000000ff
        /*058c*/ 	.word	0x00000000
        /*0590*/ 	.short	0x010a
        /*0592*/ 	.byte	0x05
	.zero		1


	//   ....[74]....
        /*0594*/ 	.word	0x00003fd0
        /*0598*/ 	.word	0x000000ff
        /*059c*/ 	.word	0x00000000
        /*05a0*/ 	.short	0x010a
        /*05a2*/ 	.byte	0x05
	.zero		1


	//   ....[75]....
        /*05a4*/ 	.word	0x00004060
        /*05a8*/ 	.word	0x000000ff
        /*05ac*/ 	.word	0x00000000
        /*05b0*/ 	.short	0x010a
        /*05b2*/ 	.byte	0x04
	.zero		1


	//   ....[76]....
        /*05b4*/ 	.word	0x00004530
        /*05b8*/ 	.word	0x0000000c
        /*05bc*/ 	.word	0x000000b0
        /*05c0*/ 	.short	0x010a
        /*05c2*/ 	.byte	0xff
	.zero		1


	//   ....[77]....
        /*05c4*/ 	.word	0x000046a0
        /*05c8*/ 	.word	0x00000000
        /*05cc*/ 	.word	0x00000000
        /*05d0*/ 	.short	0x0101
        /*05d2*/ 	.byte	0xff
	.zero		1


	//   ....[78]....
        /*05d4*/ 	.word	0x00004b30
        /*05d8*/ 	.word	0x000000ff
        /*05dc*/ 	.word	0x000000a8
        /*05e0*/ 	.short	0x010a
        /*05e2*/ 	.byte	0x15
	.zero		1


	//   ....[79]....
        /*05e4*/ 	.word	0x00004cb0
        /*05e8*/ 	.word	0x000000ff
        /*05ec*/ 	.word	0x00000090
        /*05f0*/ 	.short	0x010a
        /*05f2*/ 	.byte	0x15
	.zero		1


	//   ....[80]....
        /*05f4*/ 	.word	0x00004e20
        /*05f8*/ 	.word	0x000000ff
        /*05fc*/ 	.word	0x00000080
        /*0600*/ 	.short	0x010b
        /*0602*/ 	.byte	0x15
	.zero		1


	//   ....[81]....
        /*0604*/ 	.word	0x00004e30
        /*0608*/ 	.word	0x000000ff
        /*060c*/ 	.word	0x00000000
        /*0610*/ 	.short	0x0101
        /*0612*/ 	.byte	0x22
	.zero		1


	//   ....[82]....
        /*0614*/ 	.word	0x00004e40
        /*0618*/ 	.word	0x000000ff
        /*061c*/ 	.word	0x00000098
        /*0620*/ 	.short	0x010a
        /*0622*/ 	.byte	0x15
	.zero		1


	//   ....[83]....
        /*0624*/ 	.word	0x00005020
        /*0628*/ 	.word	0x000000ff
        /*062c*/ 	.word	0x00000088
        /*0630*/ 	.short	0x010b
        /*0632*/ 	.byte	0x15
	.zero		1


	//   ....[84]....
        /*0634*/ 	.word	0x00005030
        /*0638*/ 	.word	0x000000ff
        /*063c*/ 	.word	0x00000000
        /*0640*/ 	.short	0x0101
        /*0642*/ 	.byte	0x21
	.zero		1


	//   ....[85]....
        /*0644*/ 	.word	0x00005060
        /*0648*/ 	.word	0x000000ff
        /*064c*/ 	.word	0x00000090
        /*0650*/ 	.short	0x010a
        /*0652*/ 	.byte	0x15
	.zero		1


	//   ....[86]....
        /*0654*/ 	.word	0x000050a0
        /*0658*/ 	.word	0x00000000
        /*065c*/ 	.word	0x00000098
        /*0660*/ 	.short	0x010a
        /*0662*/ 	.byte	0xff
	.zero		1


	//   ....[87]....
        /*0664*/ 	.word	0x000053e0
        /*0668*/ 	.word	0x00000003
        /*066c*/ 	.word	0x000000b0
        /*0670*/ 	.short	0x010a
        /*0672*/ 	.byte	0xff
	.zero		1


	//   ....[88]....
        /*0674*/ 	.word	0x00005560
        /*0678*/ 	.word	0x00000000
        /*067c*/ 	.word	0x00000000
        /*0680*/ 	.short	0x0101
        /*0682*/ 	.byte	0xff
	.zero		1


	//   ....[89]....
        /*0684*/ 	.word	0x00006090
        /*0688*/ 	.word	0x00000002
        /*068c*/ 	.word	0x00000080
        /*0690*/ 	.short	0x010a
        /*0692*/ 	.byte	0xff
	.zero		1


	//   ....[90]....
        /*0694*/ 	.word	0x000060d0
        /*0698*/ 	.word	0x00000063
        /*069c*/ 	.word	0x000000d0
        /*06a0*/ 	.short	0x010a
        /*06a2*/ 	.byte	0xff
	.zero		1


	//   ....[91]....
        /*06a4*/ 	.word	0x000061c0
        /*06a8*/ 	.word	0x00000002
        /*06ac*/ 	.word	0x00000080
        /*06b0*/ 	.short	0x010a
        /*06b2*/ 	.byte	0xff
	.zero		1


	//   ....[92]....
        /*06b4*/ 	.word	0x000062f0
        /*06b8*/ 	.word	0x00000000
        /*06bc*/ 	.word	0x00000000
        /*06c0*/ 	.short	0x0101
        /*06c2*/ 	.byte	0xff
	.zero		1


	//   ....[93]....
        /*06c4*/ 	.word	0x00006350
        /*06c8*/ 	.word	0x00000063
        /*06cc*/ 	.word	0x000000d0
        /*06d0*/ 	.short	0x010a
        /*06d2*/ 	.byte	0xff
	.zero		1


	//   ....[94]....
        /*06d4*/ 	.word	0x00006ea0
        /*06d8*/ 	.word	0x00000070
        /*06dc*/ 	.word	0x00000080
        /*06e0*/ 	.short	0x010a
        /*06e2*/ 	.byte	0xff
	.zero		1


	//   ....[95]....
        /*06e4*/ 	.word	0x00006f70
        /*06e8*/ 	.word	0x00000070
        /*06ec*/ 	.word	0x00000080
        /*06f0*/ 	.short	0x010a
        /*06f2*/ 	.byte	0xff
	.zero		1


	//   ....[96]....
        /*06f4*/ 	.word	0x000070a0
        /*06f8*/ 	.word	0x00000000
        /*06fc*/ 	.word	0x00000000
        /*0700*/ 	.short	0x0101
        /*0702*/ 	.byte	0xff
	.zero		1


	//   ....[97]....
        /*0704*/ 	.word	0x00007510
        /*0708*/ 	.word	0x000000ff
        /*070c*/ 	.word	0x00000000
        /*0710*/ 	.short	0x0101
        /*0712*/ 	.byte	0x04
	.zero		1


	//   ....[98]....
        /*0714*/ 	.word	0x00007d10
        /*0718*/ 	.word	0x00000000
        /*071c*/ 	.word	0x00000120
        /*0720*/ 	.short	0x010a
        /*0722*/ 	.byte	0xff
	.zero		1


	//   ....[99]....
        /*0724*/ 	.word	0x00007d70
        /*0728*/ 	.word	0x00000000
        /*072c*/ 	.word	0x00000040
        /*0730*/ 	.short	0x010a
        /*0732*/ 	.byte	0xff
	.zero		1


	//   ....[100]....
        /*0734*/ 	.word	0x00007dd0
        /*0738*/ 	.word	0x00000000
        /*073c*/ 	.word	0x00000040
        /*0740*/ 	.short	0x010a
        /*0742*/ 	.byte	0xff
	.zero		1


	//   ....[101]....
        /*0744*/ 	.word	0x00007e20
        /*0748*/ 	.word	0x00000003
        /*074c*/ 	.word	0x000000b0
        /*0750*/ 	.short	0x010a
        /*0752*/ 	.byte	0xff
	.zero		1


	//   ....[102]....
        /*0754*/ 	.word	0x00007e80
        /*0758*/ 	.word	0x00000000
        /*075c*/ 	.word	0x00000000
        /*0760*/ 	.short	0x010a
        /*0762*/ 	.byte	0xff
	.zero		1


	//   ....[103]....
        /*0764*/ 	.word	0x00007ee0
        /*0768*/ 	.word	0x00000000
        /*076c*/ 	.word	0x00000000
        /*0770*/ 	.short	0x010a
        /*0772*/ 	.byte	0xff
	.zero		1


	//   ....[104]....
        /*0774*/ 	.word	0x00007f40
        /*0778*/ 	.word	0x00000000
        /*077c*/ 	.word	0x00000000
        /*0780*/ 	.short	0x010a
        /*0782*/ 	.byte	0xff
	.zero		1


	//   ....[105]....
        /*0784*/ 	.word	0x00007fa0
        /*0788*/ 	.word	0x00000000
        /*078c*/ 	.word	0x00000000
        /*0790*/ 	.short	0x010a
        /*0792*/ 	.byte	0xff
	.zero		1


	//   ....[106]....
        /*0794*/ 	.word	0x00008000
        /*0798*/ 	.word	0x00000000
        /*079c*/ 	.word	0x00000000
        /*07a0*/ 	.short	0x010a
        /*07a2*/ 	.byte	0xff
	.zero		1


	//   ....[107]....
        /*07a4*/ 	.word	0x00008060
        /*07a8*/ 	.word	0x00000000
        /*07ac*/ 	.word	0x00000000
        /*07b0*/ 	.short	0x010a
        /*07b2*/ 	.byte	0xff
	.zero		1


	//   ....[108]....
        /*07b4*/ 	.word	0x000080c0
        /*07b8*/ 	.word	0x00000000
        /*07bc*/ 	.word	0x00000000
        /*07c0*/ 	.short	0x010a
        /*07c2*/ 	.byte	0xff
	.zero		1


	//   ....[109]....
        /*07c4*/ 	.word	0x00008110
        /*07c8*/ 	.word	0x00000002
        /*07cc*/ 	.word	0x00000110
        /*07d0*/ 	.short	0x010a
        /*07d2*/ 	.byte	0xff
	.zero		1


	//   ....[110]....
        /*07d4*/ 	.word	0x00008170
        /*07d8*/ 	.word	0x00000002
        /*07dc*/ 	.word	0x000000c0
        /*07e0*/ 	.short	0x010a
        /*07e2*/ 	.byte	0xff
	.zero		1


	//   ....[111]....
        /*07e4*/ 	.word	0x000081c0
        /*07e8*/ 	.word	0x00000002
        /*07ec*/ 	.word	0x000000b0
        /*07f0*/ 	.short	0x010a
        /*07f2*/ 	.byte	0xff
	.zero		1


	//   ....[112]....
        /*07f4*/ 	.word	0x00008220
        /*07f8*/ 	.word	0x00000000
        /*07fc*/ 	.word	0x000000c0
        /*0800*/ 	.short	0x010a
        /*0802*/ 	.byte	0xff
	.zero		1


	//   ....[113]....
        /*0804*/ 	.word	0x00008270
        /*0808*/ 	.word	0x00000000
        /*080c*/ 	.word	0x000000b0
        /*0810*/ 	.short	0x010a
        /*0812*/ 	.byte	0xff
	.zero		1


	//   ....[114]....
        /*0814*/ 	.word	0x000082d0
        /*0818*/ 	.word	0x00000003
        /*081c*/ 	.word	0x000000f0
        /*0820*/ 	.short	0x010a
        /*0822*/ 	.byte	0xff
	.zero		1


	//   ....[115]....
        /*0824*/ 	.word	0x00008330
        /*0828*/ 	.word	0x00000000
        /*082c*/ 	.word	0x00000000
        /*0830*/ 	.short	0x010a
        /*0832*/ 	.byte	0xff
	.zero		1


	//   ....[116]....
        /*0834*/ 	.word	0x00008390
        /*0838*/ 	.word	0x00000000
        /*083c*/ 	.word	0x00000000
        /*0840*/ 	.short	0x010a
        /*0842*/ 	.byte	0xff
	.zero		1


	//   ....[117]....
        /*0844*/ 	.word	0x000083f0
        /*0848*/ 	.word	0x00000000
        /*084c*/ 	.word	0x00000000
        /*0850*/ 	.short	0x010a
        /*0852*/ 	.byte	0xff
	.zero		1


	//   ....[118]....
        /*0854*/ 	.word	0x00008450
        /*0858*/ 	.word	0x00000000
        /*085c*/ 	.word	0x00000000
        /*0860*/ 	.short	0x010a
        /*0862*/ 	.byte	0xff
	.zero		1


	//   ....[119]....
        /*0864*/ 	.word	0x000084b0
        /*0868*/ 	.word	0x00000000
        /*086c*/ 	.word	0x00000000
        /*0870*/ 	.short	0x010a
        /*0872*/ 	.byte	0xff
	.zero		1


	//   ....[120]....
        /*0874*/ 	.word	0x00008500
        /*0878*/ 	.word	0x0000000c
        /*087c*/ 	.word	0x000000b0
        /*0880*/ 	.short	0x010a
        /*0882*/ 	.byte	0xff
	.zero		1


	//   ....[121]....
        /*0884*/ 	.word	0x00008560
        /*0888*/ 	.word	0x00000000
        /*088c*/ 	.word	0x000000a8
        /*0890*/ 	.short	0x010a
        /*0892*/ 	.byte	0xff
	.zero		1


	//   ....[122]....
        /*0894*/ 	.word	0x000085c0
        /*0898*/ 	.word	0x00000000
        /*089c*/ 	.word	0x00000090
        /*08a0*/ 	.short	0x010a
        /*08a2*/ 	.byte	0xff
	.zero		1


	//   ....[123]....
        /*08a4*/ 	.word	0x00008620
        /*08a8*/ 	.word	0x00000000
        /*08ac*/ 	.word	0x00000098
        /*08b0*/ 	.short	0x010a
        /*08b2*/ 	.byte	0xff
	.zero		1


	//   ....[124]....
        /*08b4*/ 	.word	0x00008680
        /*08b8*/ 	.word	0x00000000
        /*08bc*/ 	.word	0x00000090
        /*08c0*/ 	.short	0x010a
        /*08c2*/ 	.byte	0xff
	.zero		1


	//   ....[125]....
        /*08c4*/ 	.word	0x000086d0
        /*08c8*/ 	.word	0x00000003
        /*08cc*/ 	.word	0x000000b0
        /*08d0*/ 	.short	0x010a
        /*08d2*/ 	.byte	0xff
	.zero		1


	//   ....[126]....
        /*08d4*/ 	.word	0x00008720
        /*08d8*/ 	.word	0x00000002
        /*08dc*/ 	.word	0x00000080
        /*08e0*/ 	.short	0x010a
        /*08e2*/ 	.byte	0xff
	.zero		1


	//   ....[127]....
        /*08e4*/ 	.word	0x00008770
        /*08e8*/ 	.word	0x00000063
        /*08ec*/ 	.word	0x000000d0
        /*08f0*/ 	.short	0x010a
        /*08f2*/ 	.byte	0xff
	.zero		1


	//   ....[128]....
        /*08f4*/ 	.word	0x000087c0
        /*08f8*/ 	.word	0x00000070
        /*08fc*/ 	.word	0x00000080
        /*0900*/ 	.short	0x010a
        /*0902*/ 	.byte	0xff
	.zero		1


	//----- nvinfo : EIATTR_NUM_MBARRIERS
	.align		4
.L_47:
        /*0904*/ 	.byte	0x03, 0x38
        /*0906*/ 	.short	0x0026


	//----- nvinfo : EIATTR_EXIT_INSTR_OFFSETS
	.align		4
        /*0908*/ 	.byte	0x04, 0x1c
        /*090a*/ 	.short	(.L_49 - .L_48)


	//   ....[0]....
.L_48:
        /*090c*/ 	.word	0x00002dd0


	//   ....[1]....
        /*0910*/ 	.word	0x000032e0


	//   ....[2]....
        /*0914*/ 	.word	0x00003340


	//   ....[3]....
        /*0918*/ 	.word	0x000042c0


	//   ....[4]....
        /*091c*/ 	.word	0x000050d0


	//   ....[5]....
        /*0920*/ 	.word	0x00005110


	//   ....[6]....
        /*0924*/ 	.word	0x00007d00


	//----- nvinfo : EIATTR_MAX_THREADS
	.align		4
.L_49:
        /*0928*/ 	.byte	0x04, 0x05
        /*092a*/ 	.short	(.L_51 - .L_50)
.L_50:
        /*092c*/ 	.word	0x00000100
        /*0930*/ 	.word	0x00000001
        /*0934*/ 	.word	0x00000001


	//----- nvinfo : EIATTR_CRS_STACK_SIZE
	.align		4
.L_51:
        /*0938*/ 	.byte	0x04, 0x1e
        /*093a*/ 	.short	(.L_53 - .L_52)
.L_52:
        /*093c*/ 	.word	0x00000000


	//----- nvinfo : EIATTR_CBANK_PARAM_SIZE
	.align		4
.L_53:
        /*0940*/ 	.byte	0x03, 0x19
        /*0942*/ 	.short	0x0800


	//----- nvinfo : EIATTR_PARAM_CBANK
	.align		4
        /*0944*/ 	.byte	0x04, 0x0a
        /*0946*/ 	.short	(.L_55 - .L_54)
	.align		4
.L_54:
        /*0948*/ 	.word	index@(.nv.constant0._ZN7cutlass13device_kernelINS_4gemm6kernel13GemmUniversalIN4cute5tupleIJiiiiEEENS1_10collective13CollectiveMmaINS1_35MainloopSm100TmaUmmaWarpSpecializedILi8ELi2ELi4ENS5_IJNS4_1CILi2EEENSA_ILi4EEENSA_ILi1EEEEEEEENS5_IJNSA_ILi64EEENSA_ILi128EEESH_EEENS_12float_e5m2_tENS5_IJlSD_lEEESJ_SK_NS4_8TiledMMAINS4_8MMA_AtomIJNS4_10MMA_TraitsINS4_19SM100_MMA_F8F6F4_SSEJSJ_SJ_fSG_SH_NS4_17integral_constantINS4_4UMMA5MajorELSR_0EEESS_NSP_INSQ_7ScaleInELST_0EEESU_EEEEEENS4_6LayoutINS5_IJSD_SD_SD_EEENS5_IJNSA_ILi0EEESZ_SZ_EEEEENS5_IJNS4_10UnderscoreES12_S12_EEEEENS4_23SM90_TMA_LOAD_MULTICASTENS4_14ComposedLayoutINS4_7SwizzleILi3ELi4ELi3EEENS4_18smem_ptr_flag_bitsILi8EEENSX_INS5_IJNSA_ILi8EEESH_EEENS5_IJSH_SD_EEEEEEEvNS4_8identityES15_S1F_vS1G_EENS_8epilogue10collective18CollectiveEpilogueINS1I_23Sm100TmaWarpSpecializedILi2ELi2ELi32ELb0ELb0EEEJSI_NS5_IJNSX_ISG_SD_EES1N_EEESJ_SK_SJ_SK_NS1I_6fusion15FusionCallbacksIS1M_NS1P_17LinearCombinationISJ_fSJ_fLNS_15FloatRoundStyleE2EEESI_S1O_JEEENS4_5SM1004TMEM4LOAD26SM100_TMEM_LOAD_16dp32b32xENS4_13SM90_TMA_LOADENS16_INS17_ILi2ELi4ELi3EEES1A_NSX_INS5_IJS1B_SG_EEENS5_IJSG_SD_EEEEEEENS4_39AutoVectorizingCopyWithAssumedAlignmentILi128EEENS4_14SM90_TMA_STOREES24_S26_S26_EEEvvEEEEvNT_6ParamsE)
        /*094c*/ 	.short	0x0380
        /*094e*/ 	.short	0x0800


	//----- nvinfo : EIATTR_SW_WAR
	.align		4
.L_55:
        /*0950*/ 	.byte	0x04, 0x36
        /*0952*/ 	.short	(.L_57 - .L_56)
.L_56:
        /*0954*/ 	.word	0x00000008
.L_57:


//--------------------- .nv.callgraph             --------------------------
	.section	.nv.callgraph,"",@"SHT_CUDA_CALLGRAPH"
	.align	4
	.sectionentsize	8
	.align		4
        /*0000*/ 	.word	0x00000000
	.align		4
        /*0004*/ 	.word	0xffffffff
	.align		4
        /*0008*/ 	.word	index@(_ZN7cutlass13device_kernelINS_4gemm6kernel13GemmUniversalIN4cute5tupleIJiiiiEEENS1_10collective13CollectiveMmaINS1_35MainloopSm100TmaUmmaWarpSpecializedILi8ELi2ELi4ENS5_IJNS4_1CILi2EEENSA_ILi4EEENSA_ILi1EEEEEEEENS5_IJNSA_ILi64EEENSA_ILi128EEESH_EEENS_12float_e5m2_tENS5_IJlSD_lEEESJ_SK_NS4_8TiledMMAINS4_8MMA_AtomIJNS4_10MMA_TraitsINS4_19SM100_MMA_F8F6F4_SSEJSJ_SJ_fSG_SH_NS4_17integral_constantINS4_4UMMA5MajorELSR_0EEESS_NSP_INSQ_7ScaleInELST_0EEESU_EEEEEENS4_6LayoutINS5_IJSD_SD_SD_EEENS5_IJNSA_ILi0EEESZ_SZ_EEEEENS5_IJNS4_10UnderscoreES12_S12_EEEEENS4_23SM90_TMA_LOAD_MULTICASTENS4_14ComposedLayoutINS4_7SwizzleILi3ELi4ELi3EEENS4_18smem_ptr_flag_bitsILi8EEENSX_INS5_IJNSA_ILi8EEESH_EEENS5_IJSH_SD_EEEEEEEvNS4_8identityES15_S1F_vS1G_EENS_8epilogue10collective18CollectiveEpilogueINS1I_23Sm100TmaWarpSpecializedILi2ELi2ELi32ELb0ELb0EEEJSI_NS5_IJNSX_ISG_SD_EES1N_EEESJ_SK_SJ_SK_NS1I_6fusion15FusionCallbacksIS1M_NS1P_17LinearCombinationISJ_fSJ_fLNS_15FloatRoundStyleE2EEESI_S1O_JEEENS4_5SM1004TMEM4LOAD26SM100_TMEM_LOAD_16dp32b32xENS4_13SM90_TMA_LOADENS16_INS17_ILi2ELi4ELi3EEES1A_NSX_INS5_IJS1B_SG_EEENS5_IJSG_SD_EEEEEEENS4_39AutoVectorizingCopyWithAssumedAlignmentILi128EEENS4_14SM90_TMA_STOREES24_S26_S26_EEEvvEEEEvNT_6ParamsE)
	.align		4
        /*000c*/ 	.word	index@(__assertfail)
	.align		4
        /*0010*/ 	.word	0x00000000
	.align		4
        /*0014*/ 	.word	0xfffffffe
	.align		4
        /*0018*/ 	.word	0x00000000
	.align		4
        /*001c*/ 	.word	0xfffffffd
	.align		4
        /*0020*/ 	.word	0x00000000
	.align		4
        /*0024*/ 	.word	0xfffffffc


//--------------------- .nv.constant4             --------------------------
	.section	.nv.constant4,"a",@progbits
	.align	8
	.align		8
.nv.constant4:
        /*0000*/ 	.dword	__assertfail
	.align		8
        /*0008*/ 	.dword	__unnamed_1
	.align		8
        /*0010*/ 	.dword	__unnamed_2
	.align		8
        /*0018*/ 	.dword	_ZN40_INTERNAL_10a5c2c7_4_k_cu_3bfc28b6_321194cuda3std3__45__cpo5beginE
	.align		8
        /*0020*/ 	.dword	_ZN40_INTERNAL_10a5c2c7_4_k_cu_3bfc28b6_321194cuda3std3__45__cpo3endE
	.align		8
        /*0028*/ 	.dword	_ZN40_INTERNAL_10a5c2c7_4_k_cu_3bfc28b6_321194cuda3std3__45__cpo6cbeginE
	.align		8
        /*0030*/ 	.dword	_ZN40_INTERNAL_10a5c2c7_4_k_cu_3bfc28b6_321194cuda3std3__45__cpo4cendE
	.align		8
        /*0038*/ 	.dword	_ZN40_INTERNAL_10a5c2c7_4_k_cu_3bfc28b6_321194cuda3std3__442_GLOBAL__N__10a5c2c7_4_k_cu_3bfc28b6_321196ignoreE
	.align		8
        /*0040*/ 	.dword	_ZN40_INTERNAL_10a5c2c7_4_k_cu_3bfc28b6_321194cuda3std3__419piecewise_constructE
	.align		8
        /*0048*/ 	.dword	_ZN40_INTERNAL_10a5c2c7_4_k_cu_3bfc28b6_321194cuda3std3__48in_placeE
	.align		8
        /*0050*/ 	.dword	_ZN40_INTERNAL_10a5c2c7_4_k_cu_3bfc28b6_321194cuda3std6ranges3__45__cpo4swapE
	.align		8
        /*0058*/ 	.dword	_ZN40_INTERNAL_10a5c2c7_4_k_cu_3bfc28b6_321194cuda3std6ranges3__45__cpo9iter_moveE
	.align		8
        /*0060*/ 	.dword	_ZN40_INTERNAL_10a5c2c7_4_k_cu_3bfc28b6_321194cute7productE
	.align		8
        /*0068*/ 	.dword	_ZN40_INTERNAL_10a5c2c7_4_k_cu_3bfc28b6_321194cute1_E
	.align		8
        /*0070*/ 	.dword	$str$25
	.align		8
        /*0078*/ 	.dword	$str$26
	.align		8
        /*0080*/ 	.dword	$str$27
	.align		8
        /*0088*/ 	.dword	$str$28


//--------------------- .text._ZN7cutlass13device_kernelINS_4gemm6kernel13GemmUniversalIN4cute5tupleIJiiiiEEENS1_10collective13CollectiveMmaINS1_35MainloopSm100TmaUmmaWarpSpecializedILi8ELi2ELi4ENS5_IJNS4_1CILi2EEENSA_ILi4EEENSA_ILi1EEEEEEEENS5_IJNSA_ILi64EEENSA_ILi128EEESH_EEENS_12float_e5m2_tENS5_IJlSD_lEEESJ_SK_NS4_8TiledMMAINS4_8MMA_AtomIJNS4_10MMA_TraitsINS4_19SM100_MMA_F8F6F4_SSEJSJ_SJ_fSG_SH_NS4_17integral_constantINS4_4UMMA5MajorELSR_0EEESS_NSP_INSQ_7ScaleInELST_0EEESU_EEEEEENS4_6LayoutINS5_IJSD_SD_SD_EEENS5_IJNSA_ILi0EEESZ_SZ_EEEEENS5_IJNS4_10UnderscoreES12_S12_EEEEENS4_23SM90_TMA_LOAD_MULTICASTENS4_14ComposedLayoutINS4_7SwizzleILi3ELi4ELi3EEENS4_18smem_ptr_flag_bitsILi8EEENSX_INS5_IJNSA_ILi8EEESH_EEENS5_IJSH_SD_EEEEEEEvNS4_8identityES15_S1F_vS1G_EENS_8epilogue10collective18CollectiveEpilogueINS1I_23Sm100TmaWarpSpecializedILi2ELi2ELi32ELb0ELb0EEEJSI_NS5_IJNSX_ISG_SD_EES1N_EEESJ_SK_SJ_SK_NS1I_6fusion15FusionCallbacksIS1M_NS1P_17LinearCombinationISJ_fSJ_fLNS_15FloatRoundStyleE2EEESI_S1O_JEEENS4_5SM1004TMEM4LOAD26SM100_TMEM_LOAD_16dp32b32xENS4_13SM90_TMA_LOADENS16_INS17_ILi2ELi4ELi3EEES1A_NSX_INS5_IJS1B_SG_EEENS5_IJSG_SD_EEEEEEENS4_39AutoVectorizingCopyWithAssumedAlignmentILi128EEENS4_14SM90_TMA_STOREES24_S26_S26_EEEvvEEEEvNT_6ParamsE --------------------------
	.section	.text._ZN7cutlass13device_kernelINS_4gemm6kernel13GemmUniversalIN4cute5tupleIJiiiiEEENS1_10collective13CollectiveMmaINS1_35MainloopSm100TmaUmmaWarpSpecializedILi8ELi2ELi4ENS5_IJNS4_1CILi2EEENSA_ILi4EEENSA_ILi1EEEEEEEENS5_IJNSA_ILi64EEENSA_ILi128EEESH_EEENS_12float_e5m2_tENS5_IJlSD_lEEESJ_SK_NS4_8TiledMMAINS4_8MMA_AtomIJNS4_10MMA_TraitsINS4_19SM100_MMA_F8F6F4_SSEJSJ_SJ_fSG_SH_NS4_17integral_constantINS4_4UMMA5MajorELSR_0EEESS_NSP_INSQ_7ScaleInELST_0EEESU_EEEEEENS4_6LayoutINS5_IJSD_SD_SD_EEENS5_IJNSA_ILi0EEESZ_SZ_EEEEENS5_IJNS4_10UnderscoreES12_S12_EEEEENS4_23SM90_TMA_LOAD_MULTICASTENS4_14ComposedLayoutINS4_7SwizzleILi3ELi4ELi3EEENS4_18smem_ptr_flag_bitsILi8EEENSX_INS5_IJNSA_ILi8EEESH_EEENS5_IJSH_SD_EEEEEEEvNS4_8identityES15_S1F_vS1G_EENS_8epilogue10collective18CollectiveEpilogueINS1I_23Sm100TmaWarpSpecializedILi2ELi2ELi32ELb0ELb0EEEJSI_NS5_IJNSX_ISG_SD_EES1N_EEESJ_SK_SJ_SK_NS1I_6fusion15FusionCallbacksIS1M_NS1P_17LinearCombinationISJ_fSJ_fLNS_15FloatRoundStyleE2EEESI_S1O_JEEENS4_5SM1004TMEM4LOAD26SM100_TMEM_LOAD_16dp32b32xENS4_13SM90_TMA_LOADENS16_INS17_ILi2ELi4ELi3EEES1A_NSX_INS5_IJS1B_SG_EEENS5_IJSG_SD_EEEEEEENS4_39AutoVectorizingCopyWithAssumedAlignmentILi128EEENS4_14SM90_TMA_STOREES24_S26_S26_EEEvvEEEEvNT_6ParamsE,"ax",@progbits
	.align	128
.text._ZN7cutlass13device_kernelINS_4gemm6kernel13GemmUniversalIN4cute5tupleIJiiiiEEENS1_10collective13CollectiveMmaINS1_35MainloopSm100TmaUmmaWarpSpecializedILi8ELi2ELi4ENS5_IJNS4_1CILi2EEENSA_ILi4EEENSA_ILi1EEEEEEEENS5_IJNSA_ILi64EEENSA_ILi128EEESH_EEENS_12float_e5m2_tENS5_IJlSD_lEEESJ_SK_NS4_8TiledMMAINS4_8MMA_AtomIJNS4_10MMA_TraitsINS4_19SM100_MMA_F8F6F4_SSEJSJ_SJ_fSG_SH_NS4_17integral_constantINS4_4UMMA5MajorELSR_0EEESS_NSP_INSQ_7ScaleInELST_0EEESU_EEEEEENS4_6LayoutINS5_IJSD_SD_SD_EEENS5_IJNSA_ILi0EEESZ_SZ_EEEEENS5_IJNS4_10UnderscoreES12_S12_EEEEENS4_23SM90_TMA_LOAD_MULTICASTENS4_14ComposedLayoutINS4_7SwizzleILi3ELi4ELi3EEENS4_18smem_ptr_flag_bitsILi8EEENSX_INS5_IJNSA_ILi8EEESH_EEENS5_IJSH_SD_EEEEEEEvNS4_8identityES15_S1F_vS1G_EENS_8epilogue10collective18CollectiveEpilogueINS1I_23Sm100TmaWarpSpecializedILi2ELi2ELi32ELb0ELb0EEEJSI_NS5_IJNSX_ISG_SD_EES1N_EEESJ_SK_SJ_SK_NS1I_6fusion15FusionCallbacksIS1M_NS1P_17LinearCombinationISJ_fSJ_fLNS_15FloatRoundStyleE2EEESI_S1O_JEEENS4_5SM1004TMEM4LOAD26SM100_TMEM_LOAD_16dp32b32xENS4_13SM90_TMA_LOADENS16_INS17_ILi2ELi4ELi3EEES1A_NSX_INS5_IJS1B_SG_EEENS5_IJSG_SD_EEEEEEENS4_39AutoVectorizingCopyWithAssumedAlignmentILi128EEENS4_14SM90_TMA_STOREES24_S26_S26_EEEvvEEEEvNT_6ParamsE:
        .type           _ZN7cutlass13device_kernelINS_4gemm6kernel13GemmUniversalIN4cute5tupleIJiiiiEEENS1_10collective13CollectiveMmaINS1_35MainloopSm100TmaUmmaWarpSpecializedILi8ELi2ELi4ENS5_IJNS4_1CILi2EEENSA_ILi4EEENSA_ILi1EEEEEEEENS5_IJNSA_ILi64EEENSA_ILi128EEESH_EEENS_12float_e5m2_tENS5_IJlSD_lEEESJ_SK_NS4_8TiledMMAINS4_8MMA_AtomIJNS4_10MMA_TraitsINS4_19SM100_MMA_F8F6F4_SSEJSJ_SJ_fSG_SH_NS4_17integral_constantINS4_4UMMA5MajorELSR_0EEESS_NSP_INSQ_7ScaleInELST_0EEESU_EEEEEENS4_6LayoutINS5_IJSD_SD_SD_EEENS5_IJNSA_ILi0EEESZ_SZ_EEEEENS5_IJNS4_10UnderscoreES12_S12_EEEEENS4_23SM90_TMA_LOAD_MULTICASTENS4_14ComposedLayoutINS4_7SwizzleILi3ELi4ELi3EEENS4_18smem_ptr_flag_bitsILi8EEENSX_INS5_IJNSA_ILi8EEESH_EEENS5_IJSH_SD_EEEEEEEvNS4_8identityES15_S1F_vS1G_EENS_8epilogue10collective18CollectiveEpilogueINS1I_23Sm100TmaWarpSpecializedILi2ELi2ELi32ELb0ELb0EEEJSI_NS5_IJNSX_ISG_SD_EES1N_EEESJ_SK_SJ_SK_NS1I_6fusion15FusionCallbacksIS1M_NS1P_17LinearCombinationISJ_fSJ_fLNS_15FloatRoundStyleE2EEESI_S1O_JEEENS4_5SM1004TMEM4LOAD26SM100_TMEM_LOAD_16dp32b32xENS4_13SM90_TMA_LOADENS16_INS17_ILi2ELi4ELi3EEES1A_NSX_INS5_IJS1B_SG_EEENS5_IJSG_SD_EEEEEEENS4_39AutoVectorizingCopyWithAssumedAlignmentILi128EEENS4_14SM90_TMA_STOREES24_S26_S26_EEEvvEEEEvNT_6ParamsE,@function
        .size           _ZN7cutlass13device_kernelINS_4gemm6kernel13GemmUniversalIN4cute5tupleIJiiiiEEENS1_10collective13CollectiveMmaINS1_35MainloopSm100TmaUmmaWarpSpecializedILi8ELi2ELi4ENS5_IJNS4_1CILi2EEENSA_ILi4EEENSA_ILi1EEEEEEEENS5_IJNSA_ILi64EEENSA_ILi128EEESH_EEENS_12float_e5m2_tENS5_IJlSD_lEEESJ_SK_NS4_8TiledMMAINS4_8MMA_AtomIJNS4_10MMA_TraitsINS4_19SM100_MMA_F8F6F4_SSEJSJ_SJ_fSG_SH_NS4_17integral_constantINS4_4UMMA5MajorELSR_0EEESS_NSP_INSQ_7ScaleInELST_0EEESU_EEEEEENS4_6LayoutINS5_IJSD_SD_SD_EEENS5_IJNSA_ILi0EEESZ_SZ_EEEEENS5_IJNS4_10UnderscoreES12_S12_EEEEENS4_23SM90_TMA_LOAD_MULTICASTENS4_14ComposedLayoutINS4_7SwizzleILi3ELi4ELi3EEENS4_18smem_ptr_flag_bitsILi8EEENSX_INS5_IJNSA_ILi8EEESH_EEENS5_IJSH_SD_EEEEEEEvNS4_8identityES15_S1F_vS1G_EENS_8epilogue10collective18CollectiveEpilogueINS1I_23Sm100TmaWarpSpecializedILi2ELi2ELi32ELb0ELb0EEEJSI_NS5_IJNSX_ISG_SD_EES1N_EEESJ_SK_SJ_SK_NS1I_6fusion15FusionCallbacksIS1M_NS1P_17LinearCombinationISJ_fSJ_fLNS_15FloatRoundStyleE2EEESI_S1O_JEEENS4_5SM1004TMEM4LOAD26SM100_TMEM_LOAD_16dp32b32xENS4_13SM90_TMA_LOADENS16_INS17_ILi2ELi4ELi3EEES1A_NSX_INS5_IJS1B_SG_EEENS5_IJSG_SD_EEEEEEENS4_39AutoVectorizingCopyWithAssumedAlignmentILi128EEENS4_14SM90_TMA_STOREES24_S26_S26_EEEvvEEEEvNT_6ParamsE,(.L_x_162 - _ZN7cutlass13device_kernelINS_4gemm6kernel13GemmUniversalIN4cute5tupleIJiiiiEEENS1_10collective13CollectiveMmaINS1_35MainloopSm100TmaUmmaWarpSpecializedILi8ELi2ELi4ENS5_IJNS4_1CILi2EEENSA_ILi4EEENSA_ILi1EEEEEEEENS5_IJNSA_ILi64EEENSA_ILi128EEESH_EEENS_12float_e5m2_tENS5_IJlSD_lEEESJ_SK_NS4_8TiledMMAINS4_8MMA_AtomIJNS4_10MMA_TraitsINS4_19SM100_MMA_F8F6F4_SSEJSJ_SJ_fSG_SH_NS4_17integral_constantINS4_4UMMA5MajorELSR_0EEESS_NSP_INSQ_7ScaleInELST_0EEESU_EEEEEENS4_6LayoutINS5_IJSD_SD_SD_EEENS5_IJNSA_ILi0EEESZ_SZ_EEEEENS5_IJNS4_10UnderscoreES12_S12_EEEEENS4_23SM90_TMA_LOAD_MULTICASTENS4_14ComposedLayoutINS4_7SwizzleILi3ELi4ELi3EEENS4_18smem_ptr_flag_bitsILi8EEENSX_INS5_IJNSA_ILi8EEESH_EEENS5_IJSH_SD_EEEEEEEvNS4_8identityES15_S1F_vS1G_EENS_8epilogue10collective18CollectiveEpilogueINS1I_23Sm100TmaWarpSpecializedILi2ELi2ELi32ELb0ELb0EEEJSI_NS5_IJNSX_ISG_SD_EES1N_EEESJ_SK_SJ_SK_NS1I_6fusion15FusionCallbacksIS1M_NS1P_17LinearCombinationISJ_fSJ_fLNS_15FloatRoundStyleE2EEESI_S1O_JEEENS4_5SM1004TMEM4LOAD26SM100_TMEM_LOAD_16dp32b32xENS4_13SM90_TMA_LOADENS16_INS17_ILi2ELi4ELi3EEES1A_NSX_INS5_IJS1B_SG_EEENS5_IJSG_SD_EEEEEEENS4_39AutoVectorizingCopyWithAssumedAlignmentILi128EEENS4_14SM90_TMA_STOREES24_S26_S26_EEEvvEEEEvNT_6ParamsE)
        .other          _ZN7cutlass13device_kernelINS_4gemm6kernel13GemmUniversalIN4cute5tupleIJiiiiEEENS1_10collective13CollectiveMmaINS1_35MainloopSm100TmaUmmaWarpSpecializedILi8ELi2ELi4ENS5_IJNS4_1CILi2EEENSA_ILi4EEENSA_ILi1EEEEEEEENS5_IJNSA_ILi64EEENSA_ILi128EEESH_EEENS_12float_e5m2_tENS5_IJlSD_lEEESJ_SK_NS4_8TiledMMAINS4_8MMA_AtomIJNS4_10MMA_TraitsINS4_19SM100_MMA_F8F6F4_SSEJSJ_SJ_fSG_SH_NS4_17integral_constantINS4_4UMMA5MajorELSR_0EEESS_NSP_INSQ_7ScaleInELST_0EEESU_EEEEEENS4_6LayoutINS5_IJSD_SD_SD_EEENS5_IJNSA_ILi0EEESZ_SZ_EEEEENS5_IJNS4_10UnderscoreES12_S12_EEEEENS4_23SM90_TMA_LOAD_MULTICASTENS4_14ComposedLayoutINS4_7SwizzleILi3ELi4ELi3EEENS4_18smem_ptr_flag_bitsILi8EEENSX_INS5_IJNSA_ILi8EEESH_EEENS5_IJSH_SD_EEEEEEEvNS4_8identityES15_S1F_vS1G_EENS_8epilogue10collective18CollectiveEpilogueINS1I_23Sm100TmaWarpSpecializedILi2ELi2ELi32ELb0ELb0EEEJSI_NS5_IJNSX_ISG_SD_EES1N_EEESJ_SK_SJ_SK_NS1I_6fusion15FusionCallbacksIS1M_NS1P_17LinearCombinationISJ_fSJ_fLNS_15FloatRoundStyleE2EEESI_S1O_JEEENS4_5SM1004TMEM4LOAD26SM100_TMEM_LOAD_16dp32b32xENS4_13SM90_TMA_LOADENS16_INS17_ILi2ELi4ELi3EEES1A_NSX_INS5_IJS1B_SG_EEENS5_IJSG_SD_EEEEEEENS4_39AutoVectorizingCopyWithAssumedAlignmentILi128EEENS4_14SM90_TMA_STOREES24_S26_S26_EEEvvEEEEvNT_6ParamsE,@"STO_CUDA_ENTRY STV_DEFAULT"
_ZN7cutlass13device_kernelINS_4gemm6kernel13GemmUniversalIN4cute5tupleIJiiiiEEENS1_10collective13CollectiveMmaINS1_35MainloopSm100TmaUmmaWarpSpecializedILi8ELi2ELi4ENS5_IJNS4_1CILi2EEENSA_ILi4EEENSA_ILi1EEEEEEEENS5_IJNSA_ILi64EEENSA_ILi128EEESH_EEENS_12float_e5m2_tENS5_IJlSD_lEEESJ_SK_NS4_8TiledMMAINS4_8MMA_AtomIJNS4_10MMA_TraitsINS4_19SM100_MMA_F8F6F4_SSEJSJ_SJ_fSG_SH_NS4_17integral_constantINS4_4UMMA5MajorELSR_0EEESS_NSP_INSQ_7ScaleInELST_0EEESU_EEEEEENS4_6LayoutINS5_IJSD_SD_SD_EEENS5_IJNSA_ILi0EEESZ_SZ_EEEEENS5_IJNS4_10UnderscoreES12_S12_EEEEENS4_23SM90_TMA_LOAD_MULTICASTENS4_14ComposedLayoutINS4_7SwizzleILi3ELi4ELi3EEENS4_18smem_ptr_flag_bitsILi8EEENSX_INS5_IJNSA_ILi8EEESH_EEENS5_IJSH_SD_EEEEEEEvNS4_8identityES15_S1F_vS1G_EENS_8epilogue10collective18CollectiveEpilogueINS1I_23Sm100TmaWarpSpecializedILi2ELi2ELi32ELb0ELb0EEEJSI_NS5_IJNSX_ISG_SD_EES1N_EEESJ_SK_SJ_SK_NS1I_6fusion15FusionCallbacksIS1M_NS1P_17LinearCombinationISJ_fSJ_fLNS_15FloatRoundStyleE2EEESI_S1O_JEEENS4_5SM1004TMEM4LOAD26SM100_TMEM_LOAD_16dp32b32xENS4_13SM90_TMA_LOADENS16_INS17_ILi2ELi4ELi3EEES1A_NSX_INS5_IJS1B_SG_EEENS5_IJSG_SD_EEEEEEENS4_39AutoVectorizingCopyWithAssumedAlignmentILi128EEENS4_14SM90_TMA_STOREES24_S26_S26_EEEvvEEEEvNT_6ParamsE:
[----:B------:R-:W1:Y:S01]  /*0000*/  LDC R1, c[0x0][0x37c] ;  /* 0x0000df00ff017b82 */ /* 0x000e620000000800 */
[----:B------:R-:W2:Y:S01]  /*0010*/  S2R R96, SR_TID.X ;  /* 0x0000000000607919 */ /* 0x000ea20000002100 */
[----:B------:R-:W3:Y:S01]  /*0020*/  LDCU.64 UR8, c[0x0][0x890] ;  /* 0x00011200ff0877ac */ /* 0x000ee20008000a00 */
[----:B------:R-:W-:Y:S02]  /*0030*/  PRMT R88, RZ, 0x7610, R88 ;  /* 0x00007610ff587816 */ /* 0x000fe40000000058 */
[----:B------:R-:W-:Y:S02]  /*0040*/  ELECT P3, URZ, PT ;  /* 0x0000000000ff782f */ /* 0x000fe40003860000 */
[----:B---3--:R-:W-:-:S04]  /*0050*/  ISETP.NE.U32.AND P0, PT, RZ, UR8, PT ;  /* 0x00000008ff007c0c */ /* 0x008fc8000bf05070 */
[----:B------:R-:W-:Y:S02]  /*0060*/  ISETP.NE.AND.EX P1, PT, RZ, UR9, PT, P0 ;  /* 0x00000009ff007c0c */ /* 0x000fe4000bf25300 */
[----:B--2---:R-:W-:-:S05]  /*0070*/  SHF.R.U32.HI R89, RZ, 0x5, R96 ;  /* 0x00000005ff597819 */ /* 0x004fca0000011660 */
[----:B------:R-:W2:Y:S02]  /*0080*/  SHFL.IDX PT, R0, R89, RZ, 0x1f ;  /* 0x00001fff59007589 */ /* 0x000ea400000e0000 */
[----:B--2---:R-:W-:-:S04]  /*0090*/  R2UR UR17, R0 ;  /* 0x00000000001172ca */ /* 0x004fc800000e0000 */
[----:B-1----:R-:W-:Y:S05]  /*00a0*/  @P1 BRA `(.L_x_0) ;  /* 0x0000000000301947 */ /* 0x002fea0003800000 */
[----:B------:R-:W1:Y:S02]  /*00b0*/  LDCU.64 UR4, c[0x0][0x888] ;  /* 0x00011100ff0477ac */ /* 0x000e640008000a00 */
[----:B-1----:R-:W-:-:S04]  /*00c0*/  UISETP.NE.U32.AND UP0, UPT, UR4, URZ, UPT ;  /* 0x000000ff0400728c */ /* 0x002fc8000bf05070 */
[----:B------:R-:W-:-:S09]  /*00d0*/  UISETP.NE.AND.EX UP0, UPT, UR5, URZ, UPT, UP0 ;  /* 0x000000ff0500728c */ /* 0x000fd2000bf05300 */
[----:B------:R-:W-:Y:S05]  /*00e0*/  BRA.U !UP0, `(.L_x_1) ;  /* 0x0000000108147547 */ /* 0x000fea000b800000 */
[----:B------:R-:W1:Y:S01]  /*00f0*/  LDC.64 R2, c[0x0][0x888] ;  /* 0x00022200ff027b82 */ /* 0x000e620000000a00 */
[----:B------:R-:W1:Y:S02]  /*0100*/  LDCU.64 UR4, c[0x0][0x358] ;  /* 0x00006b00ff0477ac */ /* 0x000e640008000a00 */
[----:B-1----:R1:W5:Y:S01]  /*0110*/  LDG.E R41, desc[UR4][R2.64] ;  /* 0x0000000402297981 */ /* 0x002362000c1e1900 */
[----:B------:R-:W-:Y:S01]  /*0120*/  HFMA2 R88, -RZ, RZ, 0, 5.9604644775390625e-08 ;  /* 0x00000001ff587431 */ /* 0x000fe200000001ff */
[----:B------:R-:W-:Y:S05]  /*0130*/  BRA `(.L_x_0) ;  /* 0x00000000000c7947 */ /* 0x000fea0003800000 */
.L_x_1:
[----:B------:R-:W1:Y:S01]  /*0140*/  LDCU UR4, c[0x0][0x880] ;  /* 0x00011000ff0477ac */ /* 0x000e620008000800 */
[----:B------:R-:W-:Y:S01]  /*0150*/  HFMA2 R88, -RZ, RZ, 0, 5.9604644775390625e-08 ;  /* 0x00000001ff587431 */ /* 0x000fe200000001ff */
[----:B-1----:R-:W-:-:S07]  /*0160*/  MOV R41, UR4 ;  /* 0x0000000400297c02 */ /* 0x002fce0008000f00 */
.L_x_0:
[----:B------:R-:W2:Y:S02]  /*0170*/  LDCU.64 UR4, c[0x0][0x8b0] ;  /* 0x00011600ff0477ac */ /* 0x000ea40008000a00 */
[----:B--2---:R-:W-:-:S04]  /*0180*/  UISETP.NE.U32.AND UP0, UPT, UR4, URZ, UPT ;  /* 0x000000ff0400728c */ /* 0x004fc8000bf05070 */
[----:B------:R-:W-:-:S09]  /*0190*/  UISETP.NE.AND.EX UP0, UPT, UR5, URZ, UPT, UP0 ;  /* 0x000000ff0500728c */ /* 0x000fd2000bf05300 */
[----:B------:R-:W-:Y:S05]  /*01a0*/  BRA.U UP0, `(.L_x_2) ;  /* 0x0000000100287547 */ /* 0x000fea000b800000 */
[----:B------:R-:W2:Y:S02]  /*01b0*/  LDCU.64 UR4, c[0x0][0x8a8] ;  /* 0x00011500ff0477ac */ /* 0x000ea40008000a00 */
[----:B--2---:R-:W-:-:S04]  /*01c0*/  UISETP.NE.U32.AND UP0, UPT, UR4, URZ, UPT ;  /* 0x000000ff0400728c */ /* 0x004fc8000bf05070 */
[----:B------:R-:W-:-:S09]  /*01d0*/  UISETP.NE.AND.EX UP0, UPT, UR5, URZ, UPT, UP0 ;  /* 0x000000ff0500728c */ /* 0x000fd2000bf05300 */
[----:B------:R-:W-:Y:S05]  /*01e0*/  BRA.U !UP0, `(.L_x_3) ;  /* 0x0000000108107547 */ /* 0x000fea000b800000 */
[----:B------:R-:W2:Y:S01]  /*01f0*/  LDC.64 R38, c[0x0][0x8a8] ;  /* 0x00022a00ff267b82 */ /* 0x000ea20000000a00 */
[----:B------:R-:W2:Y:S02]  /*0200*/  LDCU.64 UR4, c[0x0][0x358] ;  /* 0x00006b00ff0477ac */ /* 0x000ea40008000a00 */
[----:B--2---:R2:W5:Y:S01]  /*0210*/  LDG.E R38, desc[UR4][R38.64] ;  /* 0x0000000426267981 */ /* 0x004562000c1e1900 */
[----:B------:R-:W-:Y:S05]  /*0220*/  BRA `(.L_x_2) ;  /* 0x0000000000087947 */ /* 0x000fea0003800000 */
.L_x_3:
[----:B------:R-:W2:Y:S02]  /*0230*/  LDCU UR4, c[0x0][0x8a0] ;  /* 0x00011400ff0477ac */ /* 0x000ea40008000800 */
[----:B--2---:R-:W-:Y:S02]  /*0240*/  MOV R38, UR4 ;  /* 0x0000000400267c02 */ /* 0x004fe40008000f00 */
.L_x_2:
[----:B------:R-:W-:Y:S01]  /*0250*/  IMAD.U32 R0, RZ, RZ, UR17 ;  /* 0x00000011ff007e24 */ /* 0x000fe2000f8e00ff */
[----:B------:R-:W-:Y:S04]  /*0260*/  BSSY.RECONVERGENT B0, `(.L_x_4) ;  /* 0x000000c000007945 */ /* 0x000fe80003800200 */
[C---:B------:R-:W-:Y:S02]  /*0270*/  ISETP.NE.OR P2, PT, R0.reuse, 0x1, !P3 ;  /* 0x000000010000780c */ /* 0x040fe40005f45670 */
[----:B------:R-:W-:-:S11]  /*0280*/  ISETP.NE.OR P1, PT, R0, 0x3, !P3 ;  /* 0x000000030000780c */ /* 0x000fd60005f25670 */
[----:B------:R-:W-:Y:S05]  /*0290*/  @P2 BRA `(.L_x_5) ;  /* 0x0000000000202947 */ /* 0x000fea0003800000 */
[----:B------:R-:W3:Y:S02]  /*02a0*/  LDCU.64 UR4, c[0x0][0x348] ;  /* 0x00006900ff0477ac */ /* 0x000ee40008000a00 */
[----:B---3--:R-:W-:Y:S02]  /*02b0*/  UIADD3 UR6, UP1, UPT, UR4, 0x80, URZ ;  /* 0x0000008004067890 */ /* 0x008fe4000ff3e0ff */
[----:B------:R-:W-:Y:S02]  /*02c0*/  UIADD3 UR4, UP0, UPT, UR4, 0x180, URZ ;  /* 0x0000018004047890 */ /* 0x000fe4000ff1e0ff */
[----:B------:R-:W-:Y:S02]  /*02d0*/  UIADD3.X UR7, UPT, UPT, URZ, UR5, URZ, UP1, !UPT ;  /* 0x00000005ff077290 */ /* 0x000fe40008ffe4ff */
[----:B------:R-:W-:-:S07]  /*02e0*/  UIADD3.X UR5, UPT, UPT, URZ, UR5, URZ, UP0, !UPT ;  /* 0x00000005ff057290 */ /* 0x000fce00087fe4ff */
[----:B------:R3:W-:Y:S02]  /*02f0*/  UTMACCTL.PF [UR6] ;  /* 0x00000000060079b9 */ /* 0x0007e40008040000 */
[----:B------:R3:W-:Y:S02]  /*0300*/  UTMACCTL.PF [UR4] ;  /* 0x00000000040079b9 */ /* 0x0007e40008040000 */
[----:B---3--:R-:W-:Y:S01]  /*0310*/  NOP ;  /* 0x0000000000007918 */ /* 0x008fe20000000000 */
.L_x_5:
[----:B------:R-:W-:Y:S05]  /*0320*/  BSYNC.RECONVERGENT B0 ;  /* 0x0000000000007941 */ /* 0x000fea0003800200 */
.L_x_4:
[----:B------:R-:W-:Y:S04]  /*0330*/  BSSY.RECONVERGENT B0, `(.L_x_6) ;  /* 0x000000a000007945 */ /* 0x000fe80003800200 */
        /* <DEDUP_REMOVED lines=9> */
.L_x_7:
[----:B------:R-:W-:Y:S05]  /*03d0*/  BSYNC.RECONVERGENT B0 ;  /* 0x0000000000007941 */ /* 0x000fea0003800200 */
.L_x_6:
[----:B------:R-:W3:Y:S01]  /*03e0*/  LDCU.64 UR4, c[0x0][0x888] ;  /* 0x00011100ff0477ac */ /* 0x000ee20008000a00 */
[----:B------:R-:W-:Y:S01]  /*03f0*/  ISETP.NE.AND.EX P0, PT, RZ, UR9, PT, P0 ;  /* 0x00000009ff007c0c */ /* 0x000fe2000bf05300 */
[----:B------:R-:W-:Y:S01]  /*0400*/  UPLOP3.LUT UP5, UPT, UPT, UPT, UPT, 0x80, 0x8 ;  /* 0x000000000008789c */ /* 0x000fe20003faf070 */
[----:B---3--:R-:W-:-:S04]  /*0410*/  ISETP.NE.U32.AND P1, PT, RZ, UR4, PT ;  /* 0x00000004ff007c0c */ /* 0x008fc8000bf25070 */
[----:B------:R-:W-:-:S13]  /*0420*/  ISETP.NE.AND.EX P1, PT, RZ, UR5, PT, P1 ;  /* 0x00000005ff007c0c */ /* 0x000fda000bf25310 */
[----:B------:R-:W-:Y:S05]  /*0430*/  @P1 BRA P0, `(.L_x_8) ;  /* 0x0000000000281947 */ /* 0x000fea0000000000 */
[----:B------:R-:W-:Y:S01]  /*0440*/  UISETP.NE.U32.AND UP0, UPT, UR8, URZ, UPT ;  /* 0x000000ff0800728c */ /* 0x000fe2000bf05070 */
[----:B-----5:R-:W-:Y:S01]  /*0450*/  FSETP.NEU.AND P0, PT, R41, RZ, PT ;  /* 0x000000ff2900720b */ /* 0x020fe20003f0d000 */
[----:B------:R-:W-:Y:S02]  /*0460*/  UISETP.NE.U32.AND UP2, UPT, UR4, URZ, UPT ;  /* 0x000000ff0400728c */ /* 0x000fe4000bf45070 */
[----:B------:R-:W-:Y:S02]  /*0470*/  UISETP.NE.AND.EX UP1, UPT, UR9, URZ, UPT, UP0 ;  /* 0x000000ff0900728c */ /* 0x000fe4000bf25300 */
[----:B------:R-:W-:-:S04]  /*0480*/  UISETP.NE.AND.EX UP0, UPT, UR5, URZ, UPT, UP2 ;  /* 0x000000ff0500728c */ /* 0x000fc8000bf05320 */
[----:B------:R-:W-:-:S04]  /*0490*/  USEL UR4, URZ, 0xffffffff, UP0 ;  /* 0xffffffffff047887 */ /* 0x000fc80008000000 */
[----:B------:R-:W-:Y:S01]  /*04a0*/  VOTEU.ANY UP0, P0 ;  /* 0x0000000000ff7886 */ /* 0x000fe20000000100 */
[----:B------:R-:W-:-:S04]  /*04b0*/  @!UP1 USEL UR4, URZ, 0xffffffff, UP0 ;  /* 0xffffffffff049887 */ /* 0x000fc80008000000 */
[----:B------:R-:W-:-:S04]  /*04c0*/  ULOP3.LUT UR4, UR4, 0x1, URZ, 0xc0, !UPT ;  /* 0x0000000104047892 */ /* 0x000fc8000f8ec0ff */
[----:B------:R-:W-:-:S11]  /*04d0*/  UISETP.NE.U32.AND UP5, UPT, UR4, 0x1, UPT ;  /* 0x000000010400788c */ /* 0x000fd6000bfa5070 */
.L_x_8:
[----:B-1----:R-:W1:Y:S01]  /*04e0*/  SHFL.IDX PT, R2, R89, RZ, 0x1f ;  /* 0x00001fff59027589 */ /* 0x002e6200000e0000 */
[----:B------:R-:W-:-:S04]  /*04f0*/  UISETP.NE.AND UP0, UPT, UR17, 0x2, UPT ;  /* 0x000000021100788c */ /* 0x000fc8000bf05270 */
[----:B------:R-:W-:Y:S01]  /*0500*/  USEL UR38, URZ, 0x1, UP0 ;  /* 0x00000001ff267887 */ /* 0x000fe20008000000 */
[----:B-1----:R-:W-:-:S13]  /*0510*/  ISETP.NE.AND P0, PT, R2, RZ, PT ;  /* 0x000000ff0200720c */ /* 0x002fda0003f05270 */
[----:B------:R-:W-:Y:S05]  /*0520*/  @P0 BRA `(.L_x_9) ;  /* 0x0000000000840947 */ /* 0x000fea0003800000 */
[----:B------:R-:W-:Y:S01]  /*0530*/  ELECT P0, URZ, PT ;  /* 0x0000000000ff782f */ /* 0x000fe20003800000 */
[----:B------:R-:W-:-:S12]  /*0540*/  BSSY.RECONVERGENT B0, `(.L_x_9) ;  /* 0x000001f000007945 */ /* 0x000fd80003800200 */
[----:B------:R-:W-:Y:S05]  /*0550*/  @!P0 BRA `(.L_x_10) ;  /* 0x0000000000748947 */ /* 0x000fea0003800000 */
[----:B------:R-:W1:Y:S01]  /*0560*/  S2UR UR4, SR_CgaCtaId ;  /* 0x00000000000479c3 */ /* 0x000e620000008800 */
[----:B------:R-:W-:Y:S01]  /*0570*/  UMOV UR5, 0x400 ;  /* 0x0000040000057882 */ /* 0x000fe20000000000 */
[----:B------:R-:W-:Y:S01]  /*0580*/  UMOV UR8, 0x1 ;  /* 0x0000000100087882 */ /* 0x000fe20000000000 */
[----:B------:R-:W-:Y:S01]  /*0590*/  UMOV UR6, 0x5 ;  /* 0x0000000500067882 */ /* 0x000fe20000000000 */
[----:B------:R-:W-:-:S04]  /*05a0*/  UIADD3 UR8, UPT, UPT, -UR8, 0x100000, URZ ;  /* 0x0010000008087890 */ /* 0x000fc8000fffe1ff */
[----:B------:R-:W-:Y:S02]  /*05b0*/  USHF.L.U32 UR9, UR8, 0xb, URZ ;  /* 0x0000000b08097899 */ /* 0x000fe400080006ff */
[----:B------:R-:W-:Y:S02]  /*05c0*/  USHF.L.U32 UR8, UR8, 0x1, URZ ;  /* 0x0000000108087899 */ /* 0x000fe400080006ff */
[----:B------:R-:W-:-:S04]  /*05d0*/  UIADD3 UR6, UPT, UPT, -UR6, 0x100000, URZ ;  /* 0x0010000006067890 */ /* 0x000fc8000fffe1ff */
[----:B------:R-:W-:Y:S02]  /*05e0*/  USHF.L.U32 UR7, UR6, 0xb, URZ ;  /* 0x0000000b06077899 */ /* 0x000fe400080006ff */
[----:B------:R-:W-:Y:S02]  /*05f0*/  USHF.L.U32 UR6, UR6, 0x1, URZ ;  /* 0x0000000106067899 */ /* 0x000fe400080006ff */
[----:B-1----:R-:W-:Y:S01]  /*0600*/  ULEA UR4, UR4, UR5, 0x18 ;  /* 0x0000000504047291 */ /* 0x002fe2000f8ec0ff */
[----:B------:R-:W1:Y:S11]  /*0610*/  FENCE.VIEW.ASYNC.S ;  /* 0x00000000000073c6 */ /* 0x000e760000000000 */
[----:B-1----:R1:W3:Y:S01]  /*0620*/  SYNCS.EXCH.64 URZ, [UR4], UR8 ;  /* 0x0000000804ff75b2 */ /* 0x0022e20008000100 */
[----:B------:R1:W4:Y:S01]  /*0630*/  SYNCS.EXCH.64 URZ, [UR4+0x40], UR6 ;  /* 0x0000400604ff75b2 */ /* 0x0003220008000100 */
[----:B------:R1:W1:Y:S01]  /*0640*/  SYNCS.EXCH.64 URZ, [UR4+0x8], UR8 ;  /* 0x0000080804ff75b2 */ /* 0x0002620008000100 */
        /* <DEDUP_REMOVED lines=13> */
[----:B------:R-:W-:Y:S01]  /*0720*/  NOP ;  /* 0x0000000000007918 */ /* 0x000fe20000000000 */
.L_x_10:
[----:B-1----:R-:W-:Y:S05]  /*0730*/  BSYNC.RECONVERGENT B0 ;  /* 0x0000000000007941 */ /* 0x002fea0003800200 */
.L_x_9:
[----:B------:R-:W1:Y:S01]  /*0740*/  SHFL.IDX PT, R2, R89, RZ, 0x1f ;  /* 0x00001fff59027589 */ /* 0x000e6200000e0000 */
[----:B------:R-:W-:Y:S01]  /*0750*/  NOP ;  /* 0x0000000000007918 */ /* 0x000fe20000000000 */
[----:B-1----:R-:W-:-:S13]  /*0760*/  ISETP.NE.AND P0, PT, R2, 0x1, PT ;  /* 0x000000010200780c */ /* 0x002fda0003f05270 */
[----:B------:R-:W-:Y:S05]  /*0770*/  @P0 BRA `(.L_x_11) ;  /* 0x0000000000480947 */ /* 0x000fea0003800000 */
        /* <DEDUP_REMOVED lines=9> */
[----:B------:R-:W-:Y:S01]  /*0810*/  USHF.L.U32 UR6, UR6, 0x1, URZ ;  /* 0x0000000106067899 */ /* 0x000fe200080006ff */
[----:B------:R-:W-:Y:S01]  /*0820*/  ELECT P0, URZ, PT ;  /* 0x0000000000ff782f */ /* 0x000fe20003800000 */
[----:B-1----:R-:W-:Y:S01]  /*0830*/  ULEA UR4, UR4, UR5, 0x18 ;  /* 0x0000000504047291 */ /* 0x002fe2000f8ec0ff */
[----:B------:R-:W1:Y:S11]  /*0840*/  FENCE.VIEW.ASYNC.S ;  /* 0x00000000000073c6 */ /* 0x000e760000000000 */
[----:B-1----:R1:W1:Y:S01]  /*0850*/  SYNCS.EXCH.64 URZ, [UR4+0x80], UR8 ;  /* 0x0000800804ff75b2 */ /* 0x0022620008000100 */
[----:B------:R1:W1:Y:S01]  /*0860*/  SYNCS.EXCH.64 URZ, [UR4+0x90], UR6 ;  /* 0x0000900604ff75b2 */ /* 0x0002620008000100 */
[----:B------:R1:W1:Y:S01]  /*0870*/  SYNCS.EXCH.64 URZ, [UR4+0x88], UR8 ;  /* 0x0000880804ff75b2 */ /* 0x0002620008000100 */
[----:B------:R1:W1:Y:S01]  /*0880*/  SYNCS.EXCH.64 URZ, [UR4+0x98], UR6 ;  /* 0x0000980604ff75b2 */ /* 0x0002620008000100 */
[----:B------:R-:W-:Y:S01]  /*0890*/  NOP ;  /* 0x0000000000007918 */ /* 0x000fe20000000000 */
.L_x_11:
[----:B------:R-:W2:Y:S01]  /*08a0*/  SHFL.IDX PT, R2, R89, RZ, 0x1f ;  /* 0x00001fff59027589 */ /* 0x000ea200000e0000 */
[----:B------:R-:W-:Y:S01]  /*08b0*/  NOP ;  /* 0x0000000000007918 */ /* 0x000fe20000000000 */
[----:B--2---:R-:W-:-:S13]  /*08c0*/  ISETP.NE.AND P0, PT, R2, 0x3, PT ;  /* 0x000000030200780c */ /* 0x004fda0003f05270 */
[----:B------:R-:W-:Y:S05]  /*08d0*/  @P0 BRA `(.L_x_12) ;  /* 0x0000000000300947 */ /* 0x000fea0003800000 */
[----:B-1----:R-:W1:Y:S01]  /*08e0*/  S2UR UR4, SR_CgaCtaId ;  /* 0x00000000000479c3 */ /* 0x002e620000008800 */
[----:B------:R-:W-:Y:S01]  /*08f0*/  UMOV UR6, 0x400 ;  /* 0x0000040000067882 */ /* 0x000fe20000000000 */
[----:B------:R-:W-:Y:S01]  /*0900*/  UMOV UR5, 0x20 ;  /* 0x0000002000057882 */ /* 0x000fe20000000000 */
[----:B------:R-:W-:Y:S01]  /*0910*/  ELECT P0, URZ, PT ;  /* 0x0000000000ff782f */ /* 0x000fe20003800000 */
[----:B-1----:R-:W-:Y:S02]  /*0920*/  ULEA UR6, UR4, UR6, 0x18 ;  /* 0x0000000604067291 */ /* 0x002fe4000f8ec0ff */
[----:B------:R-:W-:-:S04]  /*0930*/  UIADD3 UR4, UPT, UPT, -UR5, 0x100000, URZ ;  /* 0x0010000005047890 */ /* 0x000fc8000fffe1ff */
[----:B------:R-:W-:Y:S02]  /*0940*/  USHF.L.U32 UR5, UR4, 0xb, URZ ;  /* 0x0000000b04057899 */ /* 0x000fe400080006ff */
[----:B------:R-:W-:Y:S01]  /*0950*/  USHF.L.U32 UR4, UR4, 0x1, URZ ;  /* 0x0000000104047899 */ /* 0x000fe200080006ff */
[----:B------:R-:W1:Y:S11]  /*0960*/  FENCE.VIEW.ASYNC.S ;  /* 0x00000000000073c6 */ /* 0x000e760000000000 */
[----:B-1----:R2:W1:Y:S01]  /*0970*/  SYNCS.EXCH.64 URZ, [UR6+0xa0], UR4 ;  /* 0x0000a00406ff75b2 */ /* 0x0024620008000100 */
[----:B------:R2:W1:Y:S02]  /*0980*/  SYNCS.EXCH.64 URZ, [UR6+0xa8], UR4 ;  /* 0x0000a80406ff75b2 */ /* 0x0004640008000100 */
[----:B--2---:R-:W-:Y:S01]  /*0990*/  NOP ;  /* 0x0000000000007918 */ /* 0x004fe20000000000 */
.L_x_12:
[----:B------:R-:W2:Y:S01]  /*09a0*/  SHFL.IDX PT, R2, R89, RZ, 0x1f ;  /* 0x00001fff59027589 */ /* 0x000ea200000e0000 */
[----:B------:R-:W-:Y:S01]  /*09b0*/  NOP ;  /* 0x0000000000007918 */ /* 0x000fe20000000000 */
[----:B--2---:R-:W-:-:S13]  /*09c0*/  ISETP.NE.AND P0, PT, R2, 0x4, PT ;  /* 0x000000040200780c */ /* 0x004fda0003f05270 */
[----:B------:R-:W-:Y:S05]  /*09d0*/  @P0 BRA `(.L_x_13) ;  /* 0x00000000004c0947 */ /* 0x000fea0003800000 */
[----:B-1----:R-:W1:Y:S01]  /*09e0*/  S2UR UR6, SR_CgaCtaId ;  /* 0x00000000000679c3 */ /* 0x002e620000008800 */
[----:B------:R-:W-:Y:S01]  /*09f0*/  UMOV UR4, 0x720 ;  /* 0x0000072000047882 */ /* 0x000fe20000000000 */
[----:B------:R-:W-:Y:S01]  /*0a00*/  UMOV UR5, 0x400 ;  /* 0x0000040000057882 */ /* 0x000fe20000000000 */
[----:B------:R-:W-:Y:S01]  /*0a10*/  USEL UR4, UR4, 0x620, UP5 ;  /* 0x0000062004047887 */ /* 0x000fe2000a800000 */
[----:B------:R-:W-:Y:S01]  /*0a20*/  UMOV UR8, 0x1 ;  /* 0x0000000100087882 */ /* 0x000fe20000000000 */
[----:B------:R-:W-:Y:S01]  /*0a30*/  ELECT P0, URZ, PT ;  /* 0x0000000000ff782f */ /* 0x000fe20003800000 */
[----:B------:R-:W-:-:S04]  /*0a40*/  UIADD3 UR8, UPT, UPT, -UR8, 0x100000, URZ ;  /* 0x0010000008087890 */ /* 0x000fc8000fffe1ff */
[----:B------:R-:W-:Y:S02]  /*0a50*/  USHF.L.U32 UR9, UR8, 0xb, URZ ;  /* 0x0000000b08097899 */ /* 0x000fe400080006ff */
[----:B------:R-:W-:Y:S02]  /*0a60*/  USHF.L.U32 UR8, UR8, 0x1, URZ ;  /* 0x0000000108087899 */ /* 0x000fe400080006ff */
[----:B-1----:R-:W-:Y:S02]  /*0a70*/  ULEA UR6, UR6, UR5, 0x18 ;  /* 0x0000000506067291 */ /* 0x002fe4000f8ec0ff */
[----:B------:R-:W-:-:S04]  /*0a80*/  UIADD3 UR4, UPT, UPT, -UR4, 0x100000, URZ ;  /* 0x0010000004047890 */ /* 0x000fc8000fffe1ff */
[----:B------:R-:W-:Y:S02]  /*0a90*/  USHF.L.U32 UR5, UR4, 0xb, URZ ;  /* 0x0000000b04057899 */ /* 0x000fe400080006ff */
[----:B------:R-:W-:Y:S01]  /*0aa0*/  USHF.L.U32 UR4, UR4, 0x1, URZ ;  /* 0x0000000104047899 */ /* 0x000fe200080006ff */
[----:B------:R-:W1:Y:S03]  /*0ab0*/  FENCE.VIEW.ASYNC.S ;  /* 0x00000000000073c6 */ /* 0x000e660000000000 */
[----:B-1----:R2:W1:Y:S08]  /*0ac0*/  SYNCS.EXCH.64 URZ, [UR6+0xb0], UR8 ;  /* 0x0000b00806ff75b2 */ /* 0x0024700008000100 */
[----:B------:R2:W1:Y:S01]  /*0ad0*/  SYNCS.EXCH.64 URZ, [UR6+0xc0], UR4 ;  /* 0x0000c00406ff75b2 */ /* 0x0004620008000100 */
[----:B------:R2:W1:Y:S01]  /*0ae0*/  SYNCS.EXCH.64 URZ, [UR6+0xb8], UR8 ;  /* 0x0000b80806ff75b2 */ /* 0x0004620008000100 */
[----:B------:R2:W1:Y:S02]  /*0af0*/  SYNCS.EXCH.64 URZ, [UR6+0xc8], UR4 ;  /* 0x0000c80406ff75b2 */ /* 0x0004640008000100 */
[----:B--2---:R-:W-:Y:S01]  /*0b00*/  NOP ;  /* 0x0000000000007918 */ /* 0x004fe20000000000 */
.L_x_13:
[----:B------:R-:W2:Y:S01]  /*0b10*/  SHFL.IDX PT, R2, R89, RZ, 0x1f ;  /* 0x00001fff59027589 */ /* 0x000ea200000e0000 */
[----:B------:R-:W-:Y:S01]  /*0b20*/  NOP ;  /* 0x0000000000007918 */ /* 0x000fe20000000000 */
[----:B--2---:R-:W-:-:S13]  /*0b30*/  ISETP.NE.AND P0, PT, R2, 0x5, PT ;  /* 0x000000050200780c */ /* 0x004fda0003f05270 */
[----:B------:R-:W-:Y:S05]  /*0b40*/  @P0 BRA `(.L_x_14) ;  /* 0x0000000000580947 */ /* 0x000fea0003800000 */
[----:B-1----:R-:W1:Y:S01]  /*0b50*/  S2UR UR4, SR_CgaCtaId ;  /* 0x00000000000479c3 */ /* 0x002e620000008800 */
        /* <DEDUP_REMOVED lines=16> */
[----:B------:R2:W1:Y:S01]  /*0c60*/  SYNCS.EXCH.64 URZ, [UR4+0xe0], UR8 ;  /* 0x0000e00804ff75b2 */ /* 0x0004620008000100 */
[----:B------:R2:W1:Y:S01]  /*0c70*/  SYNCS.EXCH.64 URZ, [UR4+0x100], UR6 ;  /* 0x0001000604ff75b2 */ /* 0x0004620008000100 */
[----:B------:R2:W1:Y:S01]  /*0c80*/  SYNCS.EXCH.64 URZ, [UR4+0xe8], UR8 ;  /* 0x0000e80804ff75b2 */ /* 0x0004620008000100 */
[----:B------:R2:W1:Y:S02]  /*0c90*/  SYNCS.EXCH.64 URZ, [UR4+0x108], UR6 ;  /* 0x0001080604ff75b2 */ /* 0x0004640008000100 */
[----:B--2---:R-:W-:Y:S01]  /*0ca0*/  NOP ;  /* 0x0000000000007918 */ /* 0x004fe20000000000 */
.L_x_14:
[----:B------:R-:W2:Y:S01]  /*0cb0*/  SHFL.IDX PT, R2, R89, RZ, 0x1f ;  /* 0x00001fff59027589 */ /* 0x000ea200000e0000 */
[----:B------:R-:W-:Y:S01]  /*0cc0*/  NOP ;  /* 0x0000000000007918 */ /* 0x000fe20000000000 */
[----:B--2---:R-:W-:-:S13]  /*0cd0*/  ISETP.NE.AND P0, PT, R2, 0x3, PT ;  /* 0x000000030200780c */ /* 0x004fda0003f05270 */
[----:B------:R-:W-:Y:S05]  /*0ce0*/  @P0 BRA `(.L_x_15) ;  /* 0x0000000000380947 */ /* 0x000fea0003800000 */
[----:B------:R-:W2:Y:S01]  /*0cf0*/  S2UR UR5, SR_CgaCtaId ;  /* 0x00000000000579c3 */ /* 0x000ea20000008800 */
[----:B-1----:R-:W-:Y:S01]  /*0d00*/  UMOV UR4, 0x400 ;  /* 0x0000040000047882 */ /* 0x002fe20000000000 */
[----:B------:R-:W-:Y:S01]  /*0d10*/  UMOV UR6, 0x20 ;  /* 0x0000002000067882 */ /* 0x000fe20000000000 */
[----:B------:R-:W-:Y:S01]  /*0d20*/  ELECT P0, URZ, PT ;  /* 0x0000000000ff782f */ /* 0x000fe20003800000 */
[----:B------:R-:W-:-:S04]  /*0d30*/  UIADD3 UR6, UPT, UPT, -UR6, 0x100000, URZ ;  /* 0x0010000006067890 */ /* 0x000fc8000fffe1ff */
[----:B------:R-:W-:Y:S02]  /*0d40*/  USHF.L.U32 UR7, UR6, 0xb, URZ ;  /* 0x0000000b06077899 */ /* 0x000fe400080006ff */
[----:B------:R-:W-:Y:S02]  /*0d50*/  USHF.L.U32 UR6, UR6, 0x1, URZ ;  /* 0x0000000106067899 */ /* 0x000fe400080006ff */
[----:B--2---:R-:W-:Y:S01]  /*0d60*/  ULEA UR4, UR5, UR4, 0x18 ;  /* 0x0000000405047291 */ /* 0x004fe2000f8ec0ff */
[----:B------:R-:W1:Y:S11]  /*0d70*/  FENCE.VIEW.ASYNC.S ;  /* 0x00000000000073c6 */ /* 0x000e760000000000 */
[----:B-1----:R2:W1:Y:S01]  /*0d80*/  SYNCS.EXCH.64 URZ, [UR4+0x110], UR6 ;  /* 0x0001100604ff75b2 */ /* 0x0024620008000100 */
[----:B------:R2:W1:Y:S01]  /*0d90*/  SYNCS.EXCH.64 URZ, [UR4+0x120], UR6 ;  /* 0x0001200604ff75b2 */ /* 0x0004620008000100 */
[----:B------:R2:W1:Y:S01]  /*0da0*/  SYNCS.EXCH.64 URZ, [UR4+0x118], UR6 ;  /* 0x0001180604ff75b2 */ /* 0x0004620008000100 */
[----:B------:R2:W1:Y:S02]  /*0db0*/  SYNCS.EXCH.64 URZ, [UR4+0x128], UR6 ;  /* 0x0001280604ff75b2 */ /* 0x0004640008000100 */
[----:B--2---:R-:W-:Y:S01]  /*0dc0*/  NOP ;  /* 0x0000000000007918 */ /* 0x004fe20000000000 */
.L_x_15:
[----:B------:R-:W2:Y:S01]  /*0dd0*/  LDCU UR33, c[0x0][0x36c] ;  /* 0x00006d80ff2177ac */ /* 0x000ea20008000800 */
[----:B------:R-:W-:Y:S01]  /*0de0*/  ISETP.NE.OR P3, PT, R0, 0x2, !P3 ;  /* 0x000000020000780c */ /* 0x000fe20005f65670 */
[----:B------:R-:W-:Y:S01]  /*0df0*/  NOP ;  /* 0x0000000000007918 */ /* 0x000fe20000000000 */
[----:B------:R-:W-:Y:S01]  /*0e00*/  LOP3.LUT R0, R96, 0x1f, RZ, 0xc0, !PT ;  /* 0x0000001f60007812 */ /* 0x000fe200078ec0ff */
[----:B------:R-:W-:Y:S02]  /*0e10*/  UISETP.NE.AND UP6, UPT, UR17, URZ, UPT ;  /* 0x000000ff1100728c */ /* 0x000fe4000bfc5270 */
[----:B--2---:R-:W-:-:S09]  /*0e20*/  UISETP.EQ.U32.AND UP0, UPT, UR33, 0x1, UPT ;  /* 0x000000012100788c */ /* 0x004fd2000bf02070 */
[----:B------:R-:W-:Y:S05]  /*0e30*/  BRA.U !UP0, `(.L_x_16) ;  /* 0x0000000108087547 */ /* 0x000fea000b800000 */
[----:B-1-34-:R-:W-:Y:S01]  /*0e40*/  UCGABAR_ARV ;  /* 0x00000000000079c7 */ /* 0x01afe20008000000 */
[----:B------:R-:W-:Y:S05]  /*0e50*/  BRA `(.L_x_17) ;  /* 0x0000000000047947 */ /* 0x000fea0003800000 */
.L_x_16:
[----:B-1-34-:R-:W-:Y:S01]  /*0e60*/  NOP ;  /* 0x0000000000007918 */ /* 0x01afe20000000000 */
.L_x_17:
[----:B------:R-:W1:Y:S01]  /*0e70*/  S2UR UR16, SR_CTAID.X ;  /* 0x00000000001079c3 */ /* 0x000e620000002500 */
[----:B------:R-:W-:-:S05]  /*0e80*/  CS2R.32 R3, SR_CgaSize ;  /* 0x0000000000037805 */ /* 0x000fca0000008a00 */
[----:B------:R-:W-:-:S05]  /*0e90*/  IMAD R3, R3, -0xa0, RZ ;  /* 0xffffff6003037824 */ /* 0x000fca00078e02ff */
[----:B------:R-:W-:-:S14]  /*0ea0*/  R2UR UR5, R3 ;  /* 0x00000000030572ca */ /* 0x000fdc00000e0000 */
[----:B------:R-:W2:Y:S01]  /*0eb0*/  LDCU UR5, c[0x0][UR5+0x2b0] ;  /* 0x00005600050577ac */ /* 0x000ea20008000800 */
[----:B------:R-:W-:-:S05]  /*0ec0*/  CS2R.32 R3, SR_CgaSize ;  /* 0x0000000000037805 */ /* 0x000fca0000008a00 */
[----:B------:R-:W-:-:S05]  /*0ed0*/  IMAD R3, R3, -0xa0, RZ ;  /* 0xffffff6003037824 */ /* 0x000fca00078e02ff */
[----:B------:R-:W-:-:S14]  /*0ee0*/  R2UR UR4, R3 ;  /* 0x00000000030472ca */ /* 0x000fdc00000e0000 */
[----:B------:R-:W3:Y:S01]  /*0ef0*/  LDCU UR4, c[0x0][UR4+0x2b4] ;  /* 0x00005680040477ac */ /* 0x000ee20008000800 */
[----:B------:R-:W4:Y:S01]  /*0f00*/  S2UR UR20, SR_CTAID.Y ;  /* 0x00000000001479c3 */ /* 0x000f220000002600 */
[----:B------:R-:W-:-:S05]  /*0f10*/  CS2R.32 R3, SR_CgaSize ;  /* 0x0000000000037805 */ /* 0x000fca0000008a00 */
[----:B------:R-:W-:-:S05]  /*0f20*/  IMAD R3, R3, -0xa0, RZ ;  /* 0xffffff6003037824 */ /* 0x000fca00078e02ff */
[----:B------:R-:W-:-:S14]  /*0f30*/  R2UR UR60, R3 ;  /* 0x00000000033c72ca */ /* 0x000fdc00000e0000 */
[----:B------:R-:W3:Y:S01]  /*0f40*/  LDCU UR60, c[0x0][UR60+0x2a0] ;  /* 0x000054003c3c77ac */ /* 0x000ee20008000800 */
[----:B------:R-:W-:-:S05]  /*0f50*/  CS2R.32 R3, SR_CgaSize ;  /* 0x0000000000037805 */ /* 0x000fca0000008a00 */
[----:B------:R-:W-:-:S05]  /*0f60*/  IMAD R3, R3, -0xa0, RZ ;  /* 0xffffff6003037824 */ /* 0x000fca00078e02ff */
[----:B------:R-:W-:-:S14]  /*0f70*/  R2UR UR59, R3 ;  /* 0x00000000033b72ca */ /* 0x000fdc00000e0000 */
[----:B------:R-:W3:Y:S01]  /*0f80*/  LDCU UR59, c[0x0][UR59+0x2a4] ;  /* 0x000054803b3b77ac */ /* 0x000ee20008000800 */
[----:B------:R-:W3:Y:S01]  /*0f90*/  S2UR UR6, SR_CgaCtaId ;  /* 0x00000000000679c3 */ /* 0x000ee20000008800 */
[----:B------:R-:W3:Y:S01]  /*0fa0*/  LDCU UR21, c[0x0][0xb24] ;  /* 0x00016480ff1577ac */ /* 0x000ee20008000800 */
[----:B------:R-:W3:Y:S01]  /*0fb0*/  LDCU UR42, c[0x0][0xb24] ;  /* 0x00016480ff2a77ac */ /* 0x000ee20008000800 */
[----:B-1----:R-:W-:Y:S01]  /*0fc0*/  I2FP.F32.U32 R3, UR16 ;  /* 0x0000001000037c45 */ /* 0x002fe20008201000 */
[----:B------:R-:W1:Y:S04]  /*0fd0*/  LDCU UR29, c[0x0][0xb30] ;  /* 0x00016600ff1d77ac */ /* 0x000e680008000800 */
[----:B--2---:R-:W-:Y:S01]  /*0fe0*/  FMUL R3, R3, UR5 ;  /* 0x0000000503037c20 */ /* 0x004fe20008400000 */
[----:B------:R-:W-:Y:S01]  /*0ff0*/  UMOV UR14, 0x55 ;  /* 0x00000055000e7882 */ /* 0x000fe20000000000 */
[----:B------:R-:W-:Y:S01]  /*1000*/  UMOV UR15, 0x3 ;  /* 0x00000003000f7882 */ /* 0x000fe20000000000 */
[----:B----4-:R-:W-:-:S03]  /*1010*/  I2FP.F32.U32 R2, UR20 ;  /* 0x0000001400027c45 */ /* 0x010fc60008201000 */
[----:B------:R-:W2:Y:S02]  /*1020*/  F2I.U32.TRUNC.NTZ R3, R3 ;  /* 0x0000000300037305 */ /* 0x000ea4000020f000 */
[----:B---3--:R-:W-:Y:S01]  /*1030*/  FMUL R2, R2, UR4 ;  /* 0x0000000402027c20 */ /* 0x008fe20008400000 */
[----:B------:R-:W-:Y:S02]  /*1040*/  ULOP3.LUT UR49, UR6, 0x1, URZ, 0xc0, !UPT ;  /* 0x0000000106317892 */ /* 0x000fe4000f8ec0ff */
[----:B------:R-:W-:-:S03]  /*1050*/  USHF.R.U32.HI UR32, URZ, 0x1, UR6 ;  /* 0x00000001ff207899 */ /* 0x000fc60008011606 */
[----:B------:R-:W3:Y:S01]  /*1060*/  F2I.U32.TRUNC.NTZ R2, R2 ;  /* 0x0000000200027305 */ /* 0x000ee2000020f000 */
[----:B------:R-:W-:Y:S02]  /*1070*/  USHF.L.U32 UR31, UR6, 0xa, URZ ;  /* 0x0000000a061f7899 */ /* 0x000fe400080006ff */
[----:B------:R-:W-:Y:S02]  /*1080*/  USHF.L.U32 UR30, UR6, 0xd, URZ ;  /* 0x0000000d061e7899 */ /* 0x000fe400080006ff */
[----:B------:R-:W-:Y:S01]  /*1090*/  ULOP3.LUT UR5, UR6, 0x6, URZ, 0xc0, !UPT ;  /* 0x0000000606057892 */ /* 0x000fe2000f8ec0ff */
[----:B--2---:R-:W-:Y:S01]  /*10a0*/  R2UR UR4, R3 ;  /* 0x00000000030472ca */ /* 0x004fe200000e0000 */
[----:B------:R-:W-:Y:S02]  /*10b0*/  UISETP.GT.U32.AND UP1, UPT, UR49, 0xffff, UPT ;  /* 0x0000ffff3100788c */ /* 0x000fe4000bf24070 */
[----:B------:R-:W-:Y:S02]  /*10c0*/  UISETP.GT.U32.AND UP0, UPT, UR5, 0xffff, UPT ;  /* 0x0000ffff0500788c */ /* 0x000fe4000bf04070 */
[----:B------:R-:W-:-:S02]  /*10d0*/  USEL UR27, UR49, 0xffff, !UP1 ;  /* 0x0000ffff311b7887 */ /* 0x000fc4000c800000 */
[----:B------:R-:W-:Y:S01]  /*10e0*/  USEL UR26, UR5, 0xffff, !UP0 ;  /* 0x0000ffff051a7887 */ /* 0x000fe2000c000000 */
[----:B---3--:R-:W-:Y:S02]  /*10f0*/  R2UR UR6, R2 ;  /* 0x00000000020672ca */ /* 0x008fe400000e0000 */
[----:B------:R-:W-:-:S03]  /*1100*/  PRMT R2, RZ, 0x7610, R2 ;  /* 0x00007610ff027816 */ /* 0x000fc60000000002 */
[----:B------:R-:W-:-:S04]  /*1110*/  UIADD3 UR5, UPT, UPT, -UR4, URZ, URZ ;  /* 0x000000ff04057290 */ /* 0x000fc8000fffe1ff */
[----:B------:R-:W-:-:S04]  /*1120*/  UIMAD UR60, UR60, UR5, UR16 ;  /* 0x000000053c3c72a4 */ /* 0x000fc8000f8e0210 */
[----:B------:R-:W-:-:S04]  /*1130*/  UIADD3 UR4, UPT, UPT, -UR6, URZ, URZ ;  /* 0x000000ff06047290 */ /* 0x000fc8000fffe1ff */
[----:B------:R-:W-:Y:S01]  /*1140*/  UIMAD UR59, UR59, UR4, UR20 ;  /* 0x000000043b3b72a4 */ /* 0x000fe2000f8e0214 */
[----:B-1----:R-:W-:Y:S11]  /*1150*/  BRA.U UP6, `(.L_x_18) ;  /* 0x00000001066c7547 */ /* 0x002ff6000b800000 */
[----:B------:R-:W-:Y:S02]  /*1160*/  UISETP.NE.AND UP2, UPT, UR59, 0x2, UPT ;  /* 0x000000023b00788c */ /* 0x000fe4000bf45270 */
[----:B------:R-:W-:Y:S02]  /*1170*/  UISETP.NE.AND UP4, UPT, UR59, URZ, UPT ;  /* 0x000000ff3b00728c */ /* 0x000fe4000bf85270 */
[----:B------:R-:W-:Y:S02]  /*1180*/  UISETP.NE.AND UP0, UPT, UR59, 0x1, UPT ;  /* 0x000000013b00788c */ /* 0x000fe4000bf05270 */
[----:B------:R-:W-:Y:S02]  /*1190*/  USEL UR4, URZ, 0x10, UP2 ;  /* 0x00000010ff047887 */ /* 0x000fe40009000000 */
[----:B------:R-:W-:Y:S02]  /*11a0*/  USEL UR12, URZ, 0x20, UP2 ;  /* 0x00000020ff0c7887 */ /* 0x000fe40009000000 */
[----:B------:R-:W-:-:S02]  /*11b0*/  UISETP.NE.AND UP3, UPT, UR60, URZ, UPT ;  /* 0x000000ff3c00728c */ /* 0x000fc4000bf65270 */
[----:B------:R-:W-:Y:S02]  /*11c0*/  USEL UR5, URZ, 0x4, UP0 ;  /* 0x00000004ff057887 */ /* 0x000fe40008000000 */
[----:B------:R-:W-:Y:S02]  /*11d0*/  UISETP.NE.AND UP1, UPT, UR59, 0x3, UPT ;  /* 0x000000033b00788c */ /* 0x000fe4000bf25270 */
[----:B------:R-:W-:Y:S02]  /*11e0*/  UISETP.NE.AND UP2, UPT, UR60, URZ, UP4 ;  /* 0x000000ff3c00728c */ /* 0x000fe4000a745270 */
[----:B------:R-:W-:Y:S02]  /*11f0*/  USEL UR11, URZ, 0x8, UP0 ;  /* 0x00000008ff0b7887 */ /* 0x000fe40008000000 */
[----:B------:R-:W-:Y:S02]  /*1200*/  UISETP.NE.AND UP0, UPT, UR60, 0x1, UPT ;  /* 0x000000013c00788c */ /* 0x000fe4000bf05270 */
[----:B------:R-:W-:-:S02]  /*1210*/  USEL UR6, URZ, 0x2, UP4 ;  /* 0x00000002ff067887 */ /* 0x000fc4000a000000 */
[----:B------:R-:W-:Y:S02]  /*1220*/  USEL UR7, URZ, 0x40, UP1 ;  /* 0x00000040ff077887 */ /* 0x000fe40008800000 */
[----:B------:R-:W-:Y:S02]  /*1230*/  USEL UR10, URZ, 0x1, UP2 ;  /* 0x00000001ff0a7887 */ /* 0x000fe40009000000 */
[----:B------:R-:W-:Y:S02]  /*1240*/  USEL UR8, UR5, 0x4, UP3 ;  /* 0x0000000405087887 */ /* 0x000fe40009800000 */
[----:B------:R-:W-:Y:S02]  /*1250*/  USEL UR4, UR4, 0x10, UP3 ;  /* 0x0000001004047887 */ /* 0x000fe40009800000 */
[----:B------:R-:W-:Y:S02]  /*1260*/  USEL UR9, UR7, 0x40, UP3 ;  /* 0x0000004007097887 */ /* 0x000fe40009800000 */
[----:B------:R-:W-:-:S02]  /*1270*/  USEL UR5, UR6, 0x2, UP0 ;  /* 0x0000000206057887 */ /* 0x000fc40008000000 */
[----:B------:R-:W-:Y:S02]  /*1280*/  UIADD3 UR4, UPT, UPT, UR4, UR8, UR10 ;  /* 0x0000000804047290 */ /* 0x000fe4000fffe00a */
[----:B------:R-:W-:Y:S02]  /*1290*/  USEL UR13, URZ, 0x80, UP1 ;  /* 0x00000080ff0d7887 */ /* 0x000fe40008800000 */
[----:B------:R-:W-:Y:S02]  /*12a0*/  USEL UR7, UR11, 0x8, UP0 ;  /* 0x000000080b077887 */ /* 0x000fe40008000000 */
[----:B------:R-:W-:Y:S02]  /*12b0*/  USEL UR6, UR12, 0x20, UP0 ;  /* 0x000000200c067887 */ /* 0x000fe40008000000 */
[----:B------:R-:W-:Y:S02]  /*12c0*/  UIADD3 UR4, UPT, UPT, UR5, UR9, UR4 ;  /* 0x0000000905047290 */ /* 0x000fe4000fffe004 */
[----:B------:R-:W-:-:S02]  /*12d0*/  USEL UR5, UR13, 0x80, UP0 ;  /* 0x000000800d057887 */ /* 0x000fc40008000000 */
[----:B------:R-:W-:-:S04]  /*12e0*/  UIADD3 UR4, UPT, UPT, UR6, UR7, UR4 ;  /* 0x0000000706047290 */ /* 0x000fc8000fffe004 */
[----:B------:R-:W-:-:S06]  /*12f0*/  UIADD3 UR4, UPT, UPT, UR4, UR5, URZ ;  /* 0x0000000504047290 */ /* 0x000fcc000fffe0ff */
[----:B------:R-:W-:-:S07]  /*1300*/  MOV R2, UR4 ;  /* 0x0000000400027c02 */ /* 0x000fce0008000f00 */
.L_x_18:
[----:B------:R-:W1:Y:S01]  /*1310*/  S2UR UR36, SR_CTAID.Z ;  /* 0x00000000002479c3 */ /* 0x000e620000002700 */
[----:B------:R-:W-:Y:S02]  /*1320*/  UISETP.GE.AND UP0, UPT, UR21, 0x1, UPT ;  /* 0x000000011500788c */ /* 0x000fe4000bf06270 */
[----:B------:R-:W-:Y:S02]  /*1330*/  ULOP3.LUT UR27, UR27, 0xffff, URZ, 0xc0, !UPT ;  /* 0x0000ffff1b1b7892 */ /* 0x000fe4000f8ec0ff */
[----:B------:R-:W-:Y:S02]  /*1340*/  ULOP3.LUT UR26, UR26, 0xffff, URZ, 0xc0, !UPT ;  /* 0x0000ffff1a1a7892 */ /* 0x000fe4000f8ec0ff */
[----:B------:R-:W-:Y:S02]  /*1350*/  UISETP.NE.AND UP3, UPT, UR17, 0x2, UPT ;  /* 0x000000021100788c */ /* 0x000fe4000bf65270 */
[----:B------:R-:W-:Y:S02]  /*1360*/  ULOP3.LUT UR31, UR31, 0x1800, URZ, 0xc0, !UPT ;  /* 0x000018001f1f7892 */ /* 0x000fe4000f8ec0ff */
[----:B------:R-:W-:-:S02]  /*1370*/  ULOP3.LUT UR30, UR30, 0x2000, URZ, 0xc0, !UPT ;  /* 0x000020001e1e7892 */ /* 0x000fc4000f8ec0ff */
[----:B------:R-:W-:Y:S02]  /*1380*/  USHF.L.U32 UR27, UR14, UR27, URZ ;  /* 0x0000001b0e1b7299 */ /* 0x000fe400080006ff */
[----:B------:R-:W-:Y:S01]  /*1390*/  USHF.L.U32 UR26, UR15, UR26, URZ ;  /* 0x0000001a0f1a7299 */ /* 0x000fe200080006ff */
[----:B------:R-:W-:Y:S11]  /*13a0*/  BRA.U !UP0, `(.L_x_19) ;  /* 0x0000000108d47547 */ /* 0x000ff6000b800000 */
[----:B------:R-:W2:Y:S01]  /*13b0*/  LDCU.128 UR12, c[0x0][0xb10] ;  /* 0x00016200ff0c77ac */ /* 0x000ea20008000c00 */
[----:B------:R-:W3:Y:S01]  /*13c0*/  LDCU UR6, c[0x0][0x370] ;  /* 0x00006e00ff0677ac */ /* 0x000ee20008000800 */
[----:B------:R-:W4:Y:S01]  /*13d0*/  LDCU UR5, c[0x0][0x374] ;  /* 0x00006e80ff0577ac */ /* 0x000f220008000800 */
[----:B------:R-:W1:Y:S01]  /*13e0*/  LDCU UR28, c[0x0][0xb0c] ;  /* 0x00016180ff1c77ac */ /* 0x000e620008000800 */
[----:B------:R-:W1:Y:S01]  /*13f0*/  LDCU UR7, c[0x0][0xb20] ;  /* 0x00016400ff0777ac */ /* 0x000e620008000800 */
[----:B------:R-:W1:Y:S01]  /*1400*/  LDCU.64 UR8, c[0x0][0xb28] ;  /* 0x00016500ff0877ac */ /* 0x000e620008000a00 */
[----:B--2---:R-:W-:Y:S02]  /*1410*/  UISETP.NE.AND UP0, UPT, UR14, 0x1, UPT ;  /* 0x000000010e00788c */ /* 0x004fe4000bf05270 */
[----:B----4-:R-:W-:Y:S02]  /*1420*/  UIMAD.WIDE.U32 UR10, UR5, UR15, URZ ;  /* 0x0000000f050a72a5 */ /* 0x010fe4000f8e00ff */
[----:B---3--:R-:W-:-:S02]  /*1430*/  UIMAD.WIDE.U32 UR22, UR6, UR12, URZ ;  /* 0x0000000c061672a5 */ /* 0x008fc4000f8e00ff */
[----:B-1----:R-:W-:Y:S02]  /*1440*/  UISETP.NE.AND UP1, UPT, UR28, 0x1, UPT ;  /* 0x000000011c00788c */ /* 0x002fe4000bf25270 */
[----:B------:R-:W-:Y:S01]  /*1450*/  UISETP.NE.AND UP2, UPT, UR21, 0x1, UPT ;  /* 0x000000011500788c */ /* 0x000fe2000bf45270 */
[----:B------:R-:W-:Y:S02]  /*1460*/  UMOV UR10, UR11 ;  /* 0x0000000b000a7c82 */ /* 0x000fe40008000000 */
[----:B------:R-:W-:Y:S01]  /*1470*/  UMOV UR22, UR23 ;  /* 0x0000001700167c82 */ /* 0x000fe20008000000 */
[----:B------:R-:W-:Y:S02]  /*1480*/  @UP0 USHF.R.U32.HI UR5, URZ, UR7, UR10 ;  /* 0x00000007ff050299 */ /* 0x000fe4000801160a */
[----:B------:R-:W-:Y:S02]  /*1490*/  UIMAD.WIDE.U32 UR24, UR20, UR15, URZ ;  /* 0x0000000f141872a5 */ /* 0x000fe4000f8e00ff */
[----:B------:R-:W-:-:S02]  /*14a0*/  UIMAD.WIDE.U32 UR10, UR5, UR8, URZ ;  /* 0x00000008050a72a5 */ /* 0x000fc4000f8e00ff */
[----:B------:R-:W-:Y:S02]  /*14b0*/  @UP1 USHF.R.U32.HI UR6, URZ, UR13, UR22 ;  /* 0x0000000dff061299 */ /* 0x000fe40008011616 */
[----:B------:R-:W-:Y:S02]  /*14c0*/  UIMAD.WIDE.U32 UR18, UR16, UR12, URZ ;  /* 0x0000000c101272a5 */ /* 0x000fe4000f8e00ff */
[----:B------:R-:W-:Y:S01]  /*14d0*/  UIMAD.WIDE.U32 UR22, UR6, UR8, URZ ;  /* 0x00000008061672a5 */ /* 0x000fe2000f8e00ff */
[----:B------:R-:W-:Y:S01]  /*14e0*/  UMOV UR4, UR25 ;  /* 0x0000001900047c82 */ /* 0x000fe20008000000 */
[----:B------:R-:W-:Y:S01]  /*14f0*/  UMOV UR10, UR11 ;  /* 0x0000000b000a7c82 */ /* 0x000fe20008000000 */
[----:B------:R-:W-:Y:S02]  /*1500*/  USHF.R.U32.HI UR4, URZ, UR7, UR4 ;  /* 0x00000007ff047299 */ /* 0x000fe40008011604 */
[----:B------:R-:W-:Y:S01]  /*1510*/  @UP2 USHF.R.U32.HI UR5, URZ, UR9, UR10 ;  /* 0x00000009ff052299 */ /* 0x000fe2000801160a */
[----:B------:R-:W-:Y:S01]  /*1520*/  UMOV UR18, UR19 ;  /* 0x0000001300127c82 */ /* 0x000fe20008000000 */
[----:B------:R-:W-:Y:S01]  /*1530*/  UMOV UR22, UR23 ;  /* 0x0000001700167c82 */ /* 0x000fe20008000000 */
[----:B------:R-:W-:-:S02]  /*1540*/  USHF.R.U32.HI UR13, URZ, UR13, UR18 ;  /* 0x0000000dff0d7299 */ /* 0x000fc40008011612 */
[----:B------:R-:W-:Y:S02]  /*1550*/  USEL UR4, UR20, UR4, !UP0 ;  /* 0x0000000414047287 */ /* 0x000fe4000c000000 */
[----:B------:R-:W-:Y:S02]  /*1560*/  @UP2 USHF.R.U32.HI UR6, URZ, UR9, UR22 ;  /* 0x00000009ff062299 */ /* 0x000fe40008011616 */
[----:B------:R-:W-:Y:S02]  /*1570*/  UIMAD UR7, UR5, UR21, URZ ;  /* 0x00000015050772a4 */ /* 0x000fe4000f8e02ff */
[----:B------:R-:W-:Y:S02]  /*1580*/  USEL UR5, UR16, UR13, !UP1 ;  /* 0x0000000d10057287 */ /* 0x000fe4000c800000 */
[----:B------:R-:W-:Y:S02]  /*1590*/  UIMAD UR12, UR6, UR21, URZ ;  /* 0x00000015060c72a4 */ /* 0x000fe4000f8e02ff */
[----:B------:R-:W-:-:S02]  /*15a0*/  UISETP.GE.AND UP0, UPT, UR4, UR7, UPT ;  /* 0x000000070400728c */ /* 0x000fc4000bf06270 */
[----:B------:R-:W-:Y:S02]  /*15b0*/  UIMAD.WIDE.U32 UR10, UR4, UR8, URZ ;  /* 0x00000008040a72a5 */ /* 0x000fe4000f8e00ff */
[----:B------:R-:W-:Y:S02]  /*15c0*/  UISETP.GE.OR UP0, UPT, UR5, UR12, UP0 ;  /* 0x0000000c0500728c */ /* 0x000fe40008706670 */
[----:B------:R-:W-:Y:S02]  /*15d0*/  UIMAD.WIDE.U32 UR12, UR5, UR8, URZ ;  /* 0x00000008050c72a5 */ /* 0x000fe4000f8e00ff */
[----:B------:R-:W-:Y:S01]  /*15e0*/  UIADD3 UR10, UPT, UPT, -UR4, URZ, URZ ;  /* 0x000000ff040a7290 */ /* 0x000fe2000fffe1ff */
[----:B------:R-:W-:Y:S01]  /*15f0*/  UMOV UR8, UR11 ;  /* 0x0000000b00087c82 */ /* 0x000fe20008000000 */
[----:B------:R-:W-:Y:S02]  /*1600*/  UIADD3 UR11, UPT, UPT, -UR5, URZ, URZ ;  /* 0x000000ff050b7290 */ /* 0x000fe4000fffe1ff */
[----:B------:R-:W-:-:S03]  /*1610*/  USHF.R.U32.HI UR8, URZ, UR9, UR8 ;  /* 0x00000009ff087299 */ /* 0x000fc60008011608 */
[----:B------:R-:W-:Y:S01]  /*1620*/  @!UP0 UMOV UR7, UR13 ;  /* 0x0000000d00078c82 */ /* 0x000fe20008000000 */
[----:B------:R-:W-:Y:S02]  /*1630*/  UIMAD UR20, UR14, UR10, UR20 ;  /* 0x0000000a0e1472a4 */ /* 0x000fe4000f8e0214 */
[----:B------:R-:W-:Y:S02]  /*1640*/  USEL UR8, UR4, UR8, !UP2 ;  /* 0x0000000804087287 */ /* 0x000fe4000d000000 */
[----:B------:R-:W-:Y:S02]  /*1650*/  @!UP0 USHF.R.U32.HI UR7, URZ, UR9, UR7 ;  /* 0x00000009ff078299 */ /* 0x000fe40008011607 */
[----:B------:R-:W-:Y:S02]  /*1660*/  UIADD3 UR9, UPT, UPT, -UR8, URZ, URZ ;  /* 0x000000ff08097290 */ /* 0x000fe4000fffe1ff */
[----:B------:R-:W-:Y:S02]  /*1670*/  @!UP0 USEL UR7, UR5, UR7, !UP2 ;  /* 0x0000000705078287 */ /* 0x000fe4000d000000 */
[----:B------:R-:W-:-:S02]  /*1680*/  UIMAD UR9, UR21, UR9, UR4 ;  /* 0x00000009150972a4 */ /* 0x000fc4000f8e0204 */
[----:B------:R-:W-:Y:S02]  /*1690*/  @!UP0 UIADD3 UR8, UPT, UPT, UR8, -UR7, URZ ;  /* 0x8000000708088290 */ /* 0x000fe4000fffe0ff */
[----:B------:R-:W-:Y:S02]  /*16a0*/  @!UP0 UIMAD UR6, UR9, UR6, UR7 ;  /* 0x00000006090682a4 */ /* 0x000fe4000f8e0207 */
[----:B------:R-:W-:Y:S02]  /*16b0*/  @!UP0 UIMAD UR4, UR8, UR21, UR5 ;  /* 0x00000015080482a4 */ /* 0x000fe4000f8e0205 */
[----:B------:R-:W-:Y:S02]  /*16c0*/  UIMAD UR16, UR28, UR11, UR16 ;  /* 0x0000000b1c1072a4 */ /* 0x000fe4000f8e0210 */
[----:B------:R-:W-:Y:S01]  /*16d0*/  UIMAD UR20, UR4, UR14, UR20 ;  /* 0x0000000e041472a4 */ /* 0x000fe2000f8e0214 */
[----:B------:R-:W-:Y:S02]  /*16e0*/  @!UP0 UMOV UR5, UR6 ;  /* 0x0000000600058c82 */ /* 0x000fe40008000000 */
[----:B------:R-:W-:-:S12]  /*16f0*/  UIMAD UR16, UR5, UR28, UR16 ;  /* 0x0000001c051072a4 */ /* 0x000fd8000f8e0210 */
.L_x_19:
[----:B------:R-:W-:-:S09]  /*1700*/  UISETP.NE.AND UP0, UPT, UR29, 0x1, UPT ;  /* 0x000000011d00788c */ /* 0x000fd2000bf05270 */
[----:B------:R-:W-:Y:S05]  /*1710*/  BRA.U UP0, `(.L_x_20) ;  /* 0x0000000100447547 */ /* 0x000fea000b800000 */
[----:B------:R-:W2:Y:S01]  /*1720*/  LDCU.128 UR8, c[0x0][0xb10] ;  /* 0x00016200ff0877ac */ /* 0x000ea20008000c00 */
[----:B------:R-:W3:Y:S01]  /*1730*/  LDCU UR12, c[0x0][0xb0c] ;  /* 0x00016180ff0c77ac */ /* 0x000ee20008000800 */
[----:B------:R-:W4:Y:S01]  /*1740*/  LDCU UR13, c[0x0][0xb20] ;  /* 0x00016400ff0d77ac */ /* 0x000f220008000800 */
[----:B--2---:R-:W-:Y:S02]  /*1750*/  UIMAD.WIDE.U32 UR6, UR16, UR8, URZ ;  /* 0x00000008100672a5 */ /* 0x004fe4000f8e00ff */
[----:B------:R-:W-:Y:S02]  /*1760*/  UIMAD.WIDE.U32 UR4, UR20, UR11, URZ ;  /* 0x0000000b140472a5 */ /* 0x000fe4000f8e00ff */
[----:B---3--:R-:W-:Y:S02]  /*1770*/  UISETP.NE.AND UP1, UPT, UR12, 0x1, UPT ;  /* 0x000000010c00788c */ /* 0x008fe4000bf25270 */
[----:B------:R-:W-:Y:S01]  /*1780*/  UISETP.NE.AND UP0, UPT, UR10, 0x1, UPT ;  /* 0x000000010a00788c */ /* 0x000fe2000bf05270 */
[----:B------:R-:W-:-:S02]  /*1790*/  UMOV UR6, UR7 ;  /* 0x0000000700067c82 */ /* 0x000fc40008000000 */
[----:B------:R-:W-:Y:S01]  /*17a0*/  UMOV UR4, UR5 ;  /* 0x0000000500047c82 */ /* 0x000fe20008000000 */
[----:B------:R-:W-:Y:S02]  /*17b0*/  USHF.R.U32.HI UR6, URZ, UR9, UR6 ;  /* 0x00000009ff067299 */ /* 0x000fe40008011606 */
[----:B----4-:R-:W-:Y:S02]  /*17c0*/  USHF.R.U32.HI UR4, URZ, UR13, UR4 ;  /* 0x0000000dff047299 */ /* 0x010fe40008011604 */
[----:B------:R-:W-:Y:S02]  /*17d0*/  USEL UR5, UR16, UR6, !UP1 ;  /* 0x0000000610057287 */ /* 0x000fe4000c800000 */
[----:B------:R-:W-:-:S04]  /*17e0*/  USEL UR4, UR20, UR4, !UP0 ;  /* 0x0000000414047287 */ /* 0x000fc8000c000000 */
[----:B------:R-:W-:Y:S02]  /*17f0*/  UIADD3 UR6, UPT, UPT, UR5, -UR4, URZ ;  /* 0x8000000405067290 */ /* 0x000fe4000fffe0ff */
[----:B------:R-:W-:Y:S02]  /*1800*/  UIADD3 UR4, UPT, UPT, -UR5, UR4, URZ ;  /* 0x0000000405047290 */ /* 0x000fe4000fffe1ff */
[----:B------:R-:W-:Y:S02]  /*1810*/  UIMAD UR20, UR6, UR10, UR20 ;  /* 0x0000000a061472a4 */ /* 0x000fe4000f8e0214 */
[----:B------:R-:W-:-:S12]  /*1820*/  UIMAD UR16, UR4, UR12, UR16 ;  /* 0x0000000c041072a4 */ /* 0x000fd8000f8e0210 */
.L_x_20:
[----:B------:R-:W-:-:S09]  /*1830*/  UISETP.EQ.U32.AND UP0, UPT, UR33, 0x1, UPT ;  /* 0x000000012100788c */ /* 0x000fd2000bf02070 */
[----:B------:R-:W-:Y:S05]  /*1840*/  BRA.U !UP0, `(.L_x_21) ;  /* 0x00000001080c7547 */ /* 0x000fea000b800000 */
[----:B------:R-:W-:Y:S01]  /*1850*/  UCGABAR_WAIT ;  /* 0x0000000000007dc7 */ /* 0x000fe20008000000 */
[----:B------:R-:W-:Y:S01]  /*1860*/  CCTL.IVALL ;  /* 0x00000000ff00798f */ /* 0x000fe20002000000 */
[----:B------:R-:W-:Y:S05]  /*1870*/  BRA `(.L_x_22) ;  /* 0x0000000000047947 */ /* 0x000fea0003800000 */
.L_x_21:
[----:B------:R-:W-:Y:S06]  /*1880*/  BAR.SYNC.DEFER_BLOCKING 0x0 ;  /* 0x0000000000007b1d */ /* 0x000fec0000010000 */
.L_x_22:
[----:B------:R-:W-:Y:S05]  /*1890*/  BRA.U UP3, `(.L_x_23) ;  /* 0x0000001503547547 */ /* 0x000fea000b800000 */
[----:B------:R-:W2:Y:S01]  /*18a0*/  LDCU UR7, c[0x0][0x38c] ;  /* 0x00007180ff0777ac */ /* 0x000ea20008000800 */
[----:B------:R-:W3:Y:S01]  /*18b0*/  S2UR UR8, SR_CgaCtaId ;  /* 0x00000000000879c3 */ /* 0x000ee20000008800 */
[----:B------:R-:W-:Y:S01]  /*18c0*/  PLOP3.LUT P1, PT, PT, PT, UP5, 0x80, 0x8 ;  /* 0x000000000008781c */ /* 0x000fe20003f2f058 */
[----:B------:R-:W-:Y:S01]  /*18d0*/  IMAD.MOV.U32 R12, RZ, RZ, 0x1 ;  /* 0x00000001ff0c7424 */ /* 0x000fe200078e00ff */
[----:B------:R-:W-:Y:S01]  /*18e0*/  UMOV UR21, 0x400 ;  /* 0x0000040000157882 */ /* 0x000fe20000000000 */
[----:B------:R-:W-:Y:S01]  /*18f0*/  UISETP.NE.AND UP1, UPT, UR17, URZ, UPT ;  /* 0x000000ff1100728c */ /* 0x000fe2000bf25270 */
[----:B------:R-:W-:Y:S01]  /*1900*/  ISETP.EQ.OR P2, PT, R0, RZ, P3 ;  /* 0x000000ff0000720c */ /* 0x000fe20001f42670 */
[----:B------:R-:W-:Y:S01]  /*1910*/  USHF.L.U32 UR5, UR32, 0x4, URZ ;  /* 0x0000000420057899 */ /* 0x000fe200080006ff */
[----:B------:R-:W-:Y:S02]  /*1920*/  PLOP3.LUT P1, PT, P1, PT, PT, 0x8, 0x80 ;  /* 0x000000000080781c */ /* 0x000fe40000f2e170 */
[----:B------:R-:W-:Y:S01]  /*1930*/  CS2R R10, SRZ ;  /* 0x00000000000a7805 */ /* 0x000fe2000001ff00 */
[----:B------:R-:W-:Y:S01]  /*1940*/  IMAD.MOV.U32 R9, RZ, RZ, RZ ;  /* 0x000000ffff097224 */ /* 0x000fe200078e00ff */
[----:B------:R-:W4:Y:S01]  /*1950*/  LDCU UR43, c[0x0][0x370] ;  /* 0x00006e00ff2b77ac */ /* 0x000f220008000800 */
[----:B------:R-:W-:Y:S01]  /*1960*/  IMAD.MOV.U32 R8, RZ, RZ, 0x1 ;  /* 0x00000001ff087424 */ /* 0x000fe200078e00ff */
[----:B------:R-:W-:Y:S01]  /*1970*/  USEL UR25, UR38, 0x2, UP1 ;  /* 0x0000000226197887 */ /* 0x000fe20008800000 */
[----:B------:R-:W1:Y:S01]  /*1980*/  LDCU.64 UR28, c[0x0][0x348] ;  /* 0x00006900ff1c77ac */ /* 0x000e620008000a00 */
[----:B--2---:R-:W-:-:S02]  /*1990*/  UIADD3 UR6, UPT, UPT, UR7, 0x7f, URZ ;  /* 0x0000007f07067890 */ /* 0x004fc4000fffe0ff */
[----:B------:R-:W-:Y:S02]  /*19a0*/  UIADD3 UR48, UPT, UPT, UR7, 0xfe, URZ ;  /* 0x000000fe07307890 */ /* 0x000fe4000fffe0ff */
[----:B------:R-:W-:Y:S02]  /*19b0*/  USHF.R.S32.HI UR4, URZ, 0x1f, UR6 ;  /* 0x0000001fff047899 */ /* 0x000fe40008011406 */
[----:B---3--:R-:W-:Y:S02]  /*19c0*/  ULEA UR21, UR8, UR21, 0x18 ;  /* 0x0000001508157291 */ /* 0x008fe4000f8ec0ff */
[----:B------:R-:W-:Y:S02]  /*19d0*/  ULEA.HI UR4, UR4, UR6, URZ, 0x7 ;  /* 0x0000000604047291 */ /* 0x000fe4000f8f38ff */
[----:B------:R-:W-:Y:S02]  /*19e0*/  UIADD3 UR6, UPT, UPT, UR7, -0x1, URZ ;  /* 0xffffffff07067890 */ /* 0x000fe4000fffe0ff */
[----:B------:R-:W-:-:S02]  /*19f0*/  USHF.R.S32.HI UR45, URZ, 0x7, UR4 ;  /* 0x00000007ff2d7899 */ /* 0x000fc40008011404 */
[----:B------:R-:W-:Y:S02]  /*1a00*/  UISETP.GE.U32.AND UP2, UPT, UR6, -0xff, UPT ;  /* 0xffffff010600788c */ /* 0x000fe4000bf46070 */
[----:B------:R-:W-:Y:S01]  /*1a10*/  UISETP.LT.U32.AND UP0, UPT, UR45, 0x8, UPT ;  /* 0x000000082d00788c */ /* 0x000fe2000bf01070 */
[----:B------:R-:W2:Y:S03]  /*1a20*/  LDCU UR41, c[0x0][0x374] ;  /* 0x00006e80ff2977ac */ /* 0x000ea60008000800 */
[----:B------:R-:W-:Y:S02]  /*1a30*/  USEL UR44, UR45, 0x8, UP0 ;  /* 0x000000082d2c7887 */ /* 0x000fe40008000000 */
[----:B------:R-:W-:Y:S02]  /*1a40*/  ULOP3.LUT UR46, UR5, 0x30, URZ, 0xe2, !UPT ;  /* 0x00000030052e7892 */ /* 0x000fe4000f8ee2ff */
[----:B------:R-:W-:-:S02]  /*1a50*/  UIADD3 UR24, UPT, UPT, UR44, -0x1, URZ ;  /* 0xffffffff2c187890 */ /* 0x000fc4000fffe0ff */
[----:B------:R-:W-:Y:S02]  /*1a60*/  @UP2 UIADD3 UR24, UPT, UPT, UR44, URZ, URZ ;  /* 0x000000ff2c182290 */ /* 0x000fe4000fffe0ff */
[----:B------:R-:W-:Y:S02]  /*1a70*/  UIADD3 UR38, UPT, UPT, UR21, 0x4400, UR31 ;  /* 0x0000440015267890 */ /* 0x000fe4000fffe01f */
[----:B------:R-:W-:Y:S02]  /*1a80*/  UIADD3 UR37, UPT, UPT, UR21, 0x14400, UR30 ;  /* 0x0001440015257890 */ /* 0x000fe4000fffe01e */
[----:B------:R-:W-:Y:S02]  /*1a90*/  UIADD3 UR47, UPT, UPT, UR45, -UR44, URZ ;  /* 0x8000002c2d2f7290 */ /* 0x000fe4000fffe0ff */
[----:B------:R-:W-:Y:S01]  /*1aa0*/  UIADD3 UR24, UPT, UPT, UR24, 0x1, URZ ;  /* 0x0000000118187890 */ /* 0x000fe2000fffe0ff */
[----:B-12-4-:R-:W-:-:S11]  /*1ab0*/  UMOV UR7, URZ ;  /* 0x000000ff00077c82 */ /* 0x016fd60008000000 */
.L_x_43:
[----:B-1----:R-:W1:Y:S02]  /*1ac0*/  S2UR UR4, SR_CgaCtaId ;  /* 0x00000000000479c3 */ /* 0x002e640000008800 */
[----:B-1----:R-:W-:-:S09]  /*1ad0*/  UISETP.NE.AND UP0, UPT, UR4, URZ, UPT ;  /* 0x000000ff0400728c */ /* 0x002fd2000bf05270 */
[----:B------:R-:W-:Y:S05]  /*1ae0*/  BRA.U UP0, `(.L_x_24) ;  /* 0x0000000100287547 */ /* 0x000fea000b800000 */
[----:B------:R-:W-:Y:S02]  /*1af0*/  LEA R0, R9, UR21, 0x3 ;  /* 0x0000001509007c11 */ /* 0x000fe4000f8e18ff */
[----:B------:R-:W-:-:S04]  /*1b00*/  SHF.L.U32 R3, R8, 0x1f, RZ ;  /* 0x0000001f08037819 */ /* 0x000fc800000006ff */
[----:B------:R-:W1:Y:S02]  /*1b10*/  SYNCS.PHASECHK.TRANS64.TRYWAIT P0, [R0+URZ+0x120], R3 ;  /* 0x00012003000075a7 */ /* 0x000e6400080011ff */
[----:B-1----:R-:W-:Y:S05]  /*1b20*/  @!P0 BRA `(.L_x_25) ;  /* 0x0000006000788947 */ /* 0x002fea0003800000 */
.L_x_117:
[----:B------:R2:W-:Y:S01]  /*1b30*/  SYNCS.ARRIVE.TRANS64.A1T0 RZ, [R0+URZ+0x110], RZ ;  /* 0x000110ff00ff79a7 */ /* 0x0005e200081000ff */
[----:B------:R-:W-:-:S05]  /*1b40*/  VIADD R9, R9, 0x1 ;  /* 0x0000000109097836 */ /* 0x000fca0000000000 */
[----:B------:R-:W-:-:S04]  /*1b50*/  ISETP.NE.AND P0, PT, R9, 0x2, PT ;  /* 0x000000020900780c */ /* 0x000fc80003f05270 */
[----:B-1----:R-:W-:Y:S02]  /*1b60*/  SEL R3, RZ, 0x1, P0 ;  /* 0x00000001ff037807 */ /* 0x002fe40000000000 */
[----:B------:R-:W-:Y:S02]  /*1b70*/  SEL R9, R9, RZ, P0 ;  /* 0x000000ff09097207 */ /* 0x000fe40000000000 */
[----:B------:R-:W-:-:S07]  /*1b80*/  LOP3.LUT R8, R8, R3, RZ, 0x3c, !PT ;  /* 0x0000000308087212 */ /* 0x000fce00078e3cff */
.L_x_24:
[----:B------:R-:W-:Y:S01]  /*1b90*/  ULEA UR4, UR7, UR21, 0x3 ;  /* 0x0000001507047291 */ /* 0x000fe2000f8e18ff */
[----:B--2---:R-:W-:Y:S01]  /*1ba0*/  SHF.L.U32 R0, R12, 0x1f, RZ ;  /* 0x0000001f0c007819 */ /* 0x004fe200000006ff */
[----:B------:R-:W-:Y:S02]  /*1bb0*/  UISETP.GE.U32.AND UP0, UPT, UR48, 0xff, UPT ;  /* 0x000000ff3000788c */ /* 0x000fe4000bf06070 */
[----:B------:R-:W-:Y:S02]  /*1bc0*/  ULEA UR11, UR20, UR49, 0x1 ;  /* 0x00000031140b7291 */ /* 0x000fe4000f8e08ff */
[----:B------:R-:W-:Y:S02]  /*1bd0*/  ULEA UR35, UR16, UR46, 0x6 ;  /* 0x0000002e10237291 */ /* 0x000fe4000f8e30ff */
[----:B------:R-:W-:Y:S01]  /*1be0*/  USHF.L.U32 UR11, UR11, 0x6, URZ ;  /* 0x000000060b0b7899 */ /* 0x000fe200080006ff */
[----:B------:R1:W2:Y:S01]  /*1bf0*/  SYNCS.PHASECHK.TRANS64.TRYWAIT P0, [UR4+0x40], R0 ;  /* 0x00004000ff0075a7 */ /* 0x0002a20008001104 */
[----:B------:R-:W-:Y:S01]  /*1c00*/  UMOV UR6, URZ ;  /* 0x000000ff00067c82 */ /* 0x000fe20008000000 */
[----:B------:R-:W-:Y:S09]  /*1c10*/  BRA.U !UP0, `(.L_x_26) ;  /* 0x0000000108c07547 */ /* 0x000ff2000b800000 */
[----:B------:R-:W-:Y:S01]  /*1c20*/  UMOV UR13, URZ ;  /* 0x000000ff000d7c82 */ /* 0x000fe20008000000 */
[----:B------:R-:W-:-:S05]  /*1c30*/  UMOV UR4, UR7 ;  /* 0x0000000700047c82 */ /* 0x000fca0008000000 */
.L_x_32:
[----:B------:R-:W-:Y:S01]  /*1c40*/  ULEA UR33, UR4, UR21, 0x3 ;  /* 0x0000001504217291 */ /* 0x000fe2000f8e18ff */
[----:B--2---:R-:W-:Y:S01]  /*1c50*/  @!P3 MOV R2, 0x6000 ;  /* 0x000060000002b802 */ /* 0x004fe20000000f00 */
[----:B--2-4-:R-:W-:Y:S10]  /*1c60*/  @P0 BRA `(.L_x_27) ;  /* 0x00000000000c0947 */ /* 0x014ff40003800000 */
[----:B------:R-:W-:-:S04]  /*1c70*/  SHF.L.U32 R3, R12, 0x1f, RZ ;  /* 0x0000001f0c037819 */ /* 0x000fc800000006ff */
[----:B------:R-:W2:Y:S02]  /*1c80*/  SYNCS.PHASECHK.TRANS64.TRYWAIT P0, [UR33+0x40], R3 ;  /* 0x00004003ff0075a7 */ /* 0x000ea40008001121 */
[----:B--2---:R-:W-:Y:S05]  /*1c90*/  @!P0 BRA `(.L_x_28) ;  /* 0x0000006000308947 */ /* 0x004fea0003800000 */
.L_x_27:
[----:B------:R2:W-:Y:S01]  /*1ca0*/  @!P3 SYNCS.ARRIVE.TRANS64 RZ, [UR33], R2 ;  /* 0x00000002ffffb9a7 */ /* 0x0005e20008000021 */
[----:B------:R-:W-:-:S04]  /*1cb0*/  ULOP3.LUT UR5, UR25, 0x2, URZ, 0xfc, !UPT ;  /* 0x0000000219057892 */ /* 0x000fc8000f8efcff */
[----:B------:R-:W-:-:S09]  /*1cc0*/  UISETP.NE.AND UP0, UPT, UR5, 0x2, UPT ;  /* 0x000000020500788c */ /* 0x000fd2000bf05270 */
[----:B------:R-:W-:Y:S05]  /*1cd0*/  BRA.U UP0, `(.L_x_29) ;  /* 0x0000000100047547 */ /* 0x000fea000b800000 */
[----:B------:R-:W-:Y:S05]  /*1ce0*/  BPT.TRAP 0x1 ;  /* 0x000000040000795c */ /* 0x000fea0000300000 */
.L_x_29:
[----:B------:R-:W-:Y:S04]  /*1cf0*/  BSSY.RECONVERGENT B0, `(.L_x_30) ;  /* 0x0000003000007945 */ /* 0x000fe80003800200 */
[----:B------:R-:W-:Y:S05]  /*1d00*/  @P2 BRA `(.L_x_31) ;  /* 0x0000000000042947 */ /* 0x000fea0003800000 */
[----:B------:R-:W-:Y:S05]  /*1d10*/  BPT.TRAP 0x1 ;  /* 0x000000040000795c */ /* 0x000fea0000300000 */
.L_x_31:
[----:B------:R-:W-:Y:S05]  /*1d20*/  BSYNC.RECONVERGENT B0 ;  /* 0x0000000000007941 */ /* 0x000fea0003800200 */
.L_x_30:
[----:B------:R-:W-:Y:S02]  /*1d30*/  UIADD3 UR5, UPT, UPT, UR4, 0x1, URZ ;  /* 0x0000000104057890 */ /* 0x000fe4000fffe0ff */
[----:B------:R-:W-:Y:S02]  /*1d40*/  ULEA UR32, UR4, UR31, 0xd ;  /* 0x0000001f04207291 */ /* 0x000fe4000f8e68ff */
[----:B------:R-:W-:Y:S02]  /*1d50*/  UISETP.NE.AND UP0, UPT, UR5, 0x8, UPT ;  /* 0x000000080500788c */ /* 0x000fe4000bf05270 */
[----:B------:R-:W-:Y:S02]  /*1d60*/  ULEA UR8, UR4, UR30, 0xe ;  /* 0x0000001e04087291 */ /* 0x000fe4000f8e70ff */
[----:B------:R-:W-:Y:S02]  /*1d70*/  USEL UR6, URZ, 0x1, UP0 ;  /* 0x00000001ff067887 */ /* 0x000fe40008000000 */
[----:B------:R-:W-:-:S02]  /*1d80*/  USEL UR7, UR5, URZ, UP0 ;  /* 0x000000ff05077287 */ /* 0x000fc40008000000 */
[----:B------:R-:W-:Y:S02]  /*1d90*/  UIADD3 UR4, UP0, UPT, UR28, 0x180, URZ ;  /* 0x000001801c047890 */ /* 0x000fe4000ff1e0ff */
[----:B------:R-:W-:Y:S01]  /*1da0*/  ULEA UR5, UR7, UR21, 0x3 ;  /* 0x0000001507057291 */ /* 0x000fe2000f8e18ff */
[----:B------:R-:W-:Y:S01]  /*1db0*/  LOP3.LUT R12, R12, UR6, RZ, 0x3c, !PT ;  /* 0x000000060c0c7c12 */ /* 0x000fe2000f8e3cff */
[----:B------:R-:W-:Y:S02]  /*1dc0*/  USHF.L.U32 UR34, UR13, 0x7, URZ ;  /* 0x000000070d227899 */ /* 0x000fe400080006ff */
[----:B------:R-:W-:Y:S01]  /*1dd0*/  UIADD3 UR13, UPT, UPT, UR13, 0x1, URZ ;  /* 0x000000010d0d7890 */ /* 0x000fe2000fffe0ff */
[----:B-1----:R-:W-:Y:S01]  /*1de0*/  SHF.L.U32 R0, R12, 0x1f, RZ ;  /* 0x0000001f0c007819 */ /* 0x002fe200000006ff */
[----:B------:R-:W-:Y:S02]  /*1df0*/  UIADD3 UR14, UP1, UPT, UR28, 0x80, URZ ;  /* 0x000000801c0e7890 */ /* 0x000fe4000ff3e0ff */
[----:B------:R-:W-:Y:S01]  /*1e00*/  UIADD3 UR32, UPT, UPT, UR21, 0x4400, UR32 ;  /* 0x0000440015207890 */ /* 0x000fe2000fffe020 */
[----:B------:R3:W4:Y:S01]  /*1e10*/  SYNCS.PHASECHK.TRANS64.TRYWAIT P0, [UR5+0x40], R0 ;  /* 0x00004000ff0075a7 */ /* 0x0007220008001105 */
[----:B------:R-:W-:-:S02]  /*1e20*/  UIADD3.X UR5, UPT, UPT, URZ, UR29, URZ, UP0, !UPT ;  /* 0x0000001dff057290 */ /* 0x000fc400087fe4ff */
[----:B------:R-:W-:Y:S02]  /*1e30*/  UISETP.NE.AND UP0, UPT, UR13, UR24, UPT ;  /* 0x000000180d00728c */ /* 0x000fe4000bf05270 */
[----:B------:R-:W-:Y:S02]  /*1e40*/  UIADD3.X UR15, UPT, UPT, URZ, UR29, URZ, UP1, !UPT ;  /* 0x0000001dff0f7290 */ /* 0x000fe40008ffe4ff */
[----:B------:R-:W-:Y:S02]  /*1e50*/  UPRMT UR16, URZ, 0x5410, UR27 ;  /* 0x00005410ff107896 */ /* 0x000fe4000800001b */
[----:B------:R-:W-:Y:S02]  /*1e60*/  UIADD3 UR8, UPT, UPT, UR21, 0x14400, UR8 ;  /* 0x0001440015087890 */ /* 0x000fe4000fffe008 */
[----:B------:R-:W-:Y:S01]  /*1e70*/  UPRMT UR6, URZ, 0x5410, UR26 ;  /* 0x00005410ff067896 */ /* 0x000fe2000800001a */
[----:B------:R-:W-:Y:S01]  /*1e80*/  UMOV UR18, 0x0 ;  /* 0x0000000000127882 */ /* 0x000fe20000000000 */
[----:B------:R-:W-:Y:S01]  /*1e90*/  UMOV UR19, 0x10000000 ;  /* 0x1000000000137882 */ /* 0x000fe20000000000 */
[----:B------:R-:W-:Y:S01]  /*1ea0*/  UMOV UR12, UR36 ;  /* 0x00000024000c7c82 */ /* 0x000fe20008000000 */
[----:B------:R-:W-:Y:S01]  /*1eb0*/  UMOV UR9, UR33 ;  /* 0x0000002100097c82 */ /* 0x000fe20008000000 */
[----:B------:R-:W-:Y:S01]  /*1ec0*/  UMOV UR10, UR34 ;  /* 0x00000022000a7c82 */ /* 0x000fe20008000000 */
[----:B------:R-:W-:Y:S03]  /*1ed0*/  UTMALDG.3D.MULTICAST [UR32], [UR14], UR16, desc[UR18] ;  /* 0x000012200e0073b4 */ /* 0x000fe60008011810 */
[----:B------:R1:W-:Y:S02]  /*1ee0*/  UTMALDG.3D.MULTICAST [UR8], [UR4], UR6, desc[UR18] ;  /* 0x00001208040073b4 */ /* 0x0003e40008011806 */
[----:B-1----:R-:W-:Y:S01]  /*1ef0*/  UMOV UR6, UR24 ;  /* 0x0000001800067c82 */ /* 0x002fe20008000000 */
[----:B------:R-:W-:Y:S01]  /*1f00*/  UMOV UR4, UR7 ;  /* 0x0000000700047c82 */ /* 0x000fe20008000000 */
[----:B---3--:R-:W-:Y:S05]  /*1f10*/  BRA.U UP0, `(.L_x_32) ;  /* 0xfffffffd00487547 */ /* 0x008fea000b83ffff */
.L_x_26:
[----:B------:R-:W-:Y:S01]  /*1f20*/  ULEA UR4, UR7, UR21, 0x3 ;  /* 0x0000001507047291 */ /* 0x000fe2000f8e18ff */
[----:B-1----:R-:W-:Y:S01]  /*1f30*/  SHF.L.U32 R0, R12, 0x1f, RZ ;  /* 0x0000001f0c007819 */ /* 0x002fe200000006ff */
[----:B------:R-:W-:Y:S01]  /*1f40*/  @!P1 SYNCS.ARRIVE.TRANS64.A1T0 RZ, [UR21+0xa8], RZ ;  /* 0x0000a8ffffff99a7 */ /* 0x000fe20008100015 */
[----:B------:R-:W-:-:S06]  /*1f50*/  UISETP.GT.AND UP0, UPT, UR45, UR44, UPT ;  /* 0x0000002c2d00728c */ /* 0x000fcc000bf04270 */
[----:B--2-4-:R1:W2:Y:S03]  /*1f60*/  SYNCS.PHASECHK.TRANS64.TRYWAIT P0, [UR4+0x40], R0 ;  /* 0x00004000ff0075a7 */ /* 0x0142a60008001104 */
[----:B------:R-:W-:Y:S05]  /*1f70*/  BRA.U !UP0, `(.L_x_33) ;  /* 0x0000000108bc7547 */ /* 0x000fea000b800000 */
[----:B------:R-:W-:Y:S01]  /*1f80*/  UIADD3 UR13, UPT, UPT, UR47, UR6, URZ ;  /* 0x000000062f0d7290 */ /* 0x000fe2000fffe0ff */
[----:B------:R-:W-:-:S11]  /*1f90*/  UMOV UR4, UR7 ;  /* 0x0000000700047c82 */ /* 0x000fd60008000000 */
.L_x_39:
[----:B------:R-:W-:Y:S01]  /*1fa0*/  ULEA UR17, UR4, UR21, 0x3 ;  /* 0x0000001504117291 */ /* 0x000fe2000f8e18ff */
[----:B--2---:R-:W-:Y:S01]  /*1fb0*/  @!P3 MOV R2, 0x6000 ;  /* 0x000060000002b802 */ /* 0x004fe20000000f00 */
[----:B--2-4-:R-:W-:Y:S10]  /*1fc0*/  @P0 BRA `(.L_x_34) ;  /* 0x00000000000c0947 */ /* 0x014ff40003800000 */
[----:B------:R-:W-:-:S04]  /*1fd0*/  SHF.L.U32 R3, R12, 0x1f, RZ ;  /* 0x0000001f0c037819 */ /* 0x000fc800000006ff */
[----:B------:R-:W2:Y:S02]  /*1fe0*/  SYNCS.PHASECHK.TRANS64.TRYWAIT P0, [UR17+0x40], R3 ;  /* 0x00004003ff0075a7 */ /* 0x000ea40008001111 */
[----:B--2---:R-:W-:Y:S05]  /*1ff0*/  @!P0 BRA `(.L_x_35) ;  /* 0x0000005c00708947 */ /* 0x004fea0003800000 */
.L_x_34:
[----:B------:R2:W-:Y:S01]  /*2000*/  @!P3 SYNCS.ARRIVE.TRANS64 RZ, [UR17], R2 ;  /* 0x00000002ffffb9a7 */ /* 0x0005e20008000011 */
[----:B------:R-:W-:-:S04]  /*2010*/  ULOP3.LUT UR5, UR25, 0x2, URZ, 0xfc, !UPT ;  /* 0x0000000219057892 */ /* 0x000fc8000f8efcff */
[----:B------:R-:W-:-:S09]  /*2020*/  UISETP.NE.AND UP0, UPT, UR5, 0x2, UPT ;  /* 0x000000020500788c */ /* 0x000fd2000bf05270 */
[----:B------:R-:W-:Y:S05]  /*2030*/  BRA.U UP0, `(.L_x_36) ;  /* 0x0000000100047547 */ /* 0x000fea000b800000 */
[----:B------:R-:W-:Y:S05]  /*2040*/  BPT.TRAP 0x1 ;  /* 0x000000040000795c */ /* 0x000fea0000300000 */
.L_x_36:
[----:B------:R-:W-:Y:S04]  /*2050*/  BSSY.RECONVERGENT B0, `(.L_x_37) ;  /* 0x0000003000007945 */ /* 0x000fe80003800200 */
[----:B------:R-:W-:Y:S05]  /*2060*/  @P2 BRA `(.L_x_38) ;  /* 0x0000000000042947 */ /* 0x000fea0003800000 */
[----:B------:R-:W-:Y:S05]  /*2070*/  BPT.TRAP 0x1 ;  /* 0x000000040000795c */ /* 0x000fea0000300000 */
.L_x_38:
[----:B------:R-:W-:Y:S05]  /*2080*/  BSYNC.RECONVERGENT B0 ;  /* 0x0000000000007941 */ /* 0x000fea0003800200 */
.L_x_37:
[----:B------:R-:W-:Y:S02]  /*2090*/  UIADD3 UR5, UPT, UPT, UR4, 0x1, URZ ;  /* 0x0000000104057890 */ /* 0x000fe4000fffe0ff */
[----:B------:R-:W-:Y:S02]  /*20a0*/  UIADD3 UR14, UP1, UPT, UR28, 0x80, URZ ;  /* 0x000000801c0e7890 */ /* 0x000fe4000ff3e0ff */
[----:B------:R-:W-:Y:S02]  /*20b0*/  UISETP.NE.AND UP0, UPT, UR5, 0x8, UPT ;  /* 0x000000080500788c */ /* 0x000fe4000bf05270 */
[----:B------:R-:W-:Y:S02]  /*20c0*/  ULEA UR16, UR4, UR38, 0xd ;  /* 0x0000002604107291 */ /* 0x000fe4000f8e68ff */
[----:B------:R-:W-:Y:S02]  /*20d0*/  USEL UR8, URZ, 0x1, UP0 ;  /* 0x00000001ff087887 */ /* 0x000fe40008000000 */
[----:B------:R-:W-:-:S02]  /*20e0*/  USEL UR7, UR5, URZ, UP0 ;  /* 0x000000ff05077287 */ /* 0x000fc40008000000 */
[----:B------:R-:W-:Y:S02]  /*20f0*/  UIADD3 UR22, UP0, UPT, UR28, 0x180, URZ ;  /* 0x000001801c167890 */ /* 0x000fe4000ff1e0ff */
[----:B------:R-:W-:Y:S01]  /*2100*/  ULEA UR5, UR7, UR21, 0x3 ;  /* 0x0000001507057291 */ /* 0x000fe2000f8e18ff */
[----:B------:R-:W-:Y:S01]  /*2110*/  LOP3.LUT R12, R12, UR8, RZ, 0x3c, !PT ;  /* 0x000000080c0c7c12 */ /* 0x000fe2000f8e3cff */
[----:B------:R-:W-:Y:S02]  /*2120*/  ULEA UR8, UR4, UR37, 0xe ;  /* 0x0000002504087291 */ /* 0x000fe4000f8e70ff */
[----:B------:R-:W-:Y:S01]  /*2130*/  USHF.L.U32 UR18, UR6, 0x7, URZ ;  /* 0x0000000706127899 */ /* 0x000fe200080006ff */
[----:B-1----:R-:W-:Y:S01]  /*2140*/  SHF.L.U32 R0, R12, 0x1f, RZ ;  /* 0x0000001f0c007819 */ /* 0x002fe200000006ff */
[----:B------:R-:W-:Y:S02]  /*2150*/  UPRMT UR4, URZ, 0x5410, UR27 ;  /* 0x00005410ff047896 */ /* 0x000fe4000800001b */
[----:B------:R-:W-:Y:S01]  /*2160*/  UIADD3.X UR15, UPT, UPT, URZ, UR29, URZ, UP1, !UPT ;  /* 0x0000001dff0f7290 */ /* 0x000fe20008ffe4ff */
[----:B------:R3:W4:Y:S01]  /*2170*/  SYNCS.PHASECHK.TRANS64.TRYWAIT P0, [UR5+0x40], R0 ;  /* 0x00004000ff0075a7 */ /* 0x0007220008001105 */
[----:B------:R-:W-:-:S02]  /*2180*/  UPRMT UR5, URZ, 0x5410, UR26 ;  /* 0x00005410ff057896 */ /* 0x000fc4000800001a */
[----:B------:R-:W-:Y:S01]  /*2190*/  UIADD3.X UR23, UPT, UPT, URZ, UR29, URZ, UP0, !UPT ;  /* 0x0000001dff177290 */ /* 0x000fe200087fe4ff */
[----:B------:R-:W-:Y:S01]  /*21a0*/  UMOV UR32, 0x0 ;  /* 0x0000000000207882 */ /* 0x000fe20000000000 */
[----:B------:R-:W-:Y:S01]  /*21b0*/  UMOV UR33, 0x10000000 ;  /* 0x1000000000217882 */ /* 0x000fe20000000000 */
[----:B------:R-:W-:Y:S01]  /*21c0*/  UMOV UR19, UR35 ;  /* 0x0000002300137c82 */ /* 0x000fe20008000000 */
[----:B------:R-:W-:Y:S01]  /*21d0*/  UMOV UR20, UR36 ;  /* 0x0000002400147c82 */ /* 0x000fe20008000000 */
[----:B------:R-:W-:Y:S01]  /*21e0*/  UMOV UR12, UR36 ;  /* 0x00000024000c7c82 */ /* 0x000fe20008000000 */
[----:B------:R-:W-:Y:S01]  /*21f0*/  UMOV UR9, UR17 ;  /* 0x0000001100097c82 */ /* 0x000fe20008000000 */
[----:B------:R-:W-:Y:S01]  /*2200*/  UMOV UR10, UR18 ;  /* 0x00000012000a7c82 */ /* 0x000fe20008000000 */
[----:B------:R1:W-:Y:S01]  /*2210*/  UTMALDG.3D.MULTICAST [UR16], [UR14], UR4, desc[UR32] ;  /* 0x000020100e0073b4 */ /* 0x0003e20008011804 */
[----:B------:R-:W-:-:S04]  /*2220*/  UIADD3 UR6, UPT, UPT, UR6, 0x1, URZ ;  /* 0x0000000106067890 */ /* 0x000fc8000fffe0ff */
[----:B------:R-:W-:Y:S01]  /*2230*/  UISETP.NE.AND UP0, UPT, UR6, UR13, UPT ;  /* 0x0000000d0600728c */ /* 0x000fe2000bf05270 */
[----:B------:R3:W-:Y:S01]  /*2240*/  UTMALDG.3D.MULTICAST [UR8], [UR22], UR5, desc[UR32] ;  /* 0x00002008160073b4 */ /* 0x0007e20008011805 */
[----:B-1----:R-:W-:-:S07]  /*2250*/  UMOV UR4, UR7 ;  /* 0x0000000700047c82 */ /* 0x002fce0008000000 */
[----:B---3--:R-:W-:Y:S05]  /*2260*/  BRA.U UP0, `(.L_x_39) ;  /* 0xfffffffd004c7547 */ /* 0x008fea000b83ffff */
.L_x_33:
[C---:B------:R-:W-:Y:S01]  /*2270*/  LEA R3, R11.reuse, UR21, 0x3 ;  /* 0x000000150b037c11 */ /* 0x040fe2000f8e18ff */
[----:B------:R-:W-:Y:S01]  /*2280*/  NOP ;  /* 0x0000000000007918 */ /* 0x000fe20000000000 */
[----:B-1----:R-:W-:Y:S02]  /*2290*/  SHF.L.U32 R0, R10, 0x1f, RZ ;  /* 0x0000001f0a007819 */ /* 0x002fe400000006ff */
[----:B------:R-:W-:Y:S02]  /*22a0*/  LEA R5, R11, UR21, 0x4 ;  /* 0x000000150b057c11 */ /* 0x000fe4000f8e20ff */
[----:B--2-4-:R-:W1:Y:S02]  /*22b0*/  SYNCS.PHASECHK.TRANS64.TRYWAIT P0, [R3+URZ+0xb0], R0 ;  /* 0x0000b000030075a7 */ /* 0x014e6400080011ff */
[----:B-1----:R-:W-:Y:S05]  /*22c0*/  @!P0 BRA `(.L_x_40) ;  /* 0x0000005800d48947 */ /* 0x002fea0003800000 */
.L_x_120:
[----:B------:R-:W2:Y:S01]  /*22d0*/  LDS.128 R4, [R5+0x140] ;  /* 0x0001400005047984 */ /* 0x000ea20000000c00 */
[----:B------:R-:W-:Y:S01]  /*22e0*/  UISETP.GE.AND UP0, UPT, UR42, 0x1, UPT ;  /* 0x000000012a00788c */ /* 0x000fe2000bf06270 */
[----:B------:R-:W-:Y:S01]  /*22f0*/  @!PT LDS RZ, [RZ] ;  /* 0x00000000fffff984 */ /* 0x000fe20000000800 */
[----:B------:R-:W-:Y:S01]  /*2300*/  @!PT LDS RZ, [RZ] ;  /* 0x00000000fffff984 */ /* 0x000fe20000000800 */
[----:B------:R-:W-:Y:S01]  /*2310*/  @!PT LDS RZ, [RZ] ;  /* 0x00000000fffff984 */ /* 0x000fe20000000800 */
[----:B------:R-:W-:Y:S01]  /*2320*/  @!PT LDS RZ, [RZ] ;  /* 0x00000000fffff984 */ /* 0x000fe20000000800 */
[----:B------:R3:W-:Y:S06]  /*2330*/  MEMBAR.ALL.CTA ;  /* 0x0000000000007992 */ /* 0x0007ec0000008000 */
[----:B---3--:R-:W3:Y:S01]  /*2340*/  FENCE.VIEW.ASYNC.S ;  /* 0x00000000000073c6 */ /* 0x008ee20000000000 */
[----:B--2---:R-:W-:-:S13]  /*2350*/  LOP3.LUT P0, RZ, R6, 0x1, RZ, 0xc0, !PT ;  /* 0x0000000106ff7812 */ /* 0x004fda000780c0ff */
[----:B---3--:R-:W-:Y:S01]  /*2360*/  VOTEU.ANY UP1, P0 ;  /* 0x0000000000ff7886 */ /* 0x008fe20000020100 */
[----:B------:R-:W-:-:S13]  /*2370*/  PLOP3.LUT P0, PT, PT, PT, UP1, 0x80, 0x8 ;  /* 0x000000000008781c */ /* 0x000fda0003f0f018 */
[----:B-1----:R-:W-:Y:S02]  /*2380*/  @P0 LOP3.LUT R0, R5, 0xffff, RZ, 0xc0, !PT ;  /* 0x0000ffff05000812 */ /* 0x002fe400078ec0ff */
[----:B------:R-:W-:Y:S02]  /*2390*/  @P0 MOV R2, R4 ;  /* 0x0000000400020202 */ /* 0x000fe40000000f00 */
[----:B------:R-:W-:Y:S01]  /*23a0*/  @P0 R2UR UR5, R0 ;  /* 0x00000000000502ca */ /* 0x000fe200000e0000 */
[----:B------:R-:W-:Y:S01]  /*23b0*/  VIADD R0, R3, 0xc0 ;  /* 0x000000c003007836 */ /* 0x000fe20000000000 */
[----:B------:R-:W-:Y:S02]  /*23c0*/  @P0 SHF.R.U32.HI R4, RZ, 0x10, R5 ;  /* 0x00000010ff040819 */ /* 0x000fe40000011605 */
[----:B------:R-:W-:Y:S02]  /*23d0*/  @P0 R2UR UR6, R2 ;  /* 0x00000000020602ca */ /* 0x000fe400000e0000 */
[----:B------:R-:W-:-:S02]  /*23e0*/  PRMT R0, RZ, 0x654, R0 ;  /* 0x00000654ff007816 */ /* 0x000fc40000000000 */
[----:B------:R-:W-:Y:S02]  /*23f0*/  @P0 R2UR UR4, R4 ;  /* 0x00000000040402ca */ /* 0x000fe400000e0000 */
[----:B------:R1:W-:Y:S03]  /*2400*/  SYNCS.ARRIVE.TRANS64.RED.A1T0 RZ, [R0+URZ], RZ ;  /* 0x000000ff00ff79a7 */ /* 0x0003e600081004ff */
[----:B------:R-:W-:-:S04]  /*2410*/  @UP1 UMOV UR39, UR5 ;  /* 0x0000000500271c82 */ /* 0x000fc80008000000 */
[----:B------:R-:W-:-:S04]  /*2420*/  @UP1 UMOV UR40, UR6 ;  /* 0x0000000600281c82 */ /* 0x000fc80008000000 */
[----:B------:R-:W-:Y:S01]  /*2430*/  @UP1 UMOV UR36, UR4 ;  /* 0x0000000400241c82 */ /* 0x000fe20008000000 */
[----:B------:R-:W-:Y:S05]  /*2440*/  BRA.U !UP0, `(.L_x_41) ;  /* 0x0000000108d47547 */ /* 0x000fea000b800000 */
[----:B------:R-:W2:Y:S01]  /*2450*/  LDCU.128 UR12, c[0x0][0xb10] ;  /* 0x00016200ff0c77ac */ /* 0x000ea20008000c00 */
[----:B------:R-:W3:Y:S01]  /*2460*/  LDCU UR22, c[0x0][0xb20] ;  /* 0x00016400ff1677ac */ /* 0x000ee20008000800 */
[----:B------:R-:W4:Y:S01]  /*2470*/  LDCU UR20, c[0x0][0xb0c] ;  /* 0x00016180ff1477ac */ /* 0x000f220008000800 */
[----:B------:R-:W1:Y:S01]  /*2480*/  LDCU.64 UR8, c[0x0][0xb28] ;  /* 0x00016500ff0877ac */ /* 0x000e620008000a00 */
[----:B------:R-:W-:Y:S02]  /*2490*/  UISETP.NE.AND UP3, UPT, UR42, 0x1, UPT ;  /* 0x000000012a00788c */ /* 0x000fe4000bf65270 */
[----:B--2---:R-:W-:Y:S02]  /*24a0*/  UIMAD.WIDE.U32 UR10, UR41, UR15, URZ ;  /* 0x0000000f290a72a5 */ /* 0x004fe4000f8e00ff */
[----:B------:R-:W-:Y:S02]  /*24b0*/  UIMAD.WIDE.U32 UR4, UR43, UR12, URZ ;  /* 0x0000000c2b0472a5 */ /* 0x000fe4000f8e00ff */
[----:B------:R-:W-:-:S02]  /*24c0*/  UISETP.NE.AND UP0, UPT, UR14, 0x1, UPT ;  /* 0x000000010e00788c */ /* 0x000fc4000bf05270 */
[----:B------:R-:W-:Y:S01]  /*24d0*/  UIMAD.WIDE.U32 UR18, UR39, UR15, URZ ;  /* 0x0000000f271272a5 */ /* 0x000fe2000f8e00ff */
[----:B------:R-:W-:Y:S02]  /*24e0*/  UMOV UR10, UR11 ;  /* 0x0000000b000a7c82 */ /* 0x000fe40008000000 */
[----:B------:R-:W-:Y:S01]  /*24f0*/  UMOV UR4, UR5 ;  /* 0x0000000500047c82 */ /* 0x000fe20008000000 */
[----:B---3--:R-:W-:Y:S02]  /*2500*/  USHF.R.U32.HI UR10, URZ, UR22, UR10 ;  /* 0x00000016ff0a7299 */ /* 0x008fe4000801160a */
[----:B----4-:R-:W-:Y:S02]  /*2510*/  UISETP.NE.AND UP2, UPT, UR20, 0x1, UPT ;  /* 0x000000011400788c */ /* 0x010fe4000bf45270 */
[----:B------:R-:W-:Y:S02]  /*2520*/  USHF.R.U32.HI UR4, URZ, UR13, UR4 ;  /* 0x0000000dff047299 */ /* 0x000fe40008011604 */
[----:B------:R-:W-:-:S02]  /*2530*/  USEL UR5, UR41, UR10, !UP0 ;  /* 0x0000000a29057287 */ /* 0x000fc4000c000000 */
[----:B------:R-:W-:Y:S02]  /*2540*/  USEL UR6, UR43, UR4, !UP2 ;  /* 0x000000042b067287 */ /* 0x000fe4000d000000 */
[----:B-1----:R-:W-:Y:S01]  /*2550*/  UIMAD.WIDE.U32 UR10, UR5, UR8, URZ ;  /* 0x00000008050a72a5 */ /* 0x002fe2000f8e00ff */
[----:B------:R-:W-:Y:S01]  /*2560*/  UMOV UR4, UR19 ;  /* 0x0000001300047c82 */ /* 0x000fe20008000000 */
[----:B------:R-:W-:Y:S02]  /*2570*/  UIMAD.WIDE.U32 UR16, UR40, UR12, URZ ;  /* 0x0000000c281072a5 */ /* 0x000fe4000f8e00ff */
[----:B------:R-:W-:-:S03]  /*2580*/  UIMAD.WIDE.U32 UR18, UR6, UR8, URZ ;  /* 0x00000008061272a5 */ /* 0x000fc6000f8e00ff */
[----:B------:R-:W-:Y:S01]  /*2590*/  UMOV UR10, UR11 ;  /* 0x0000000b000a7c82 */ /* 0x000fe20008000000 */
[----:B------:R-:W-:Y:S02]  /*25a0*/  USHF.R.U32.HI UR4, URZ, UR22, UR4 ;  /* 0x00000016ff047299 */ /* 0x000fe40008011604 */
[----:B------:R-:W-:Y:S01]  /*25b0*/  @UP3 USHF.R.U32.HI UR5, URZ, UR9, UR10 ;  /* 0x00000009ff053299 */ /* 0x000fe2000801160a */
[----:B------:R-:W-:Y:S01]  /*25c0*/  UMOV UR16, UR17 ;  /* 0x0000001100107c82 */ /* 0x000fe20008000000 */
[----:B------:R-:W-:Y:S01]  /*25d0*/  UMOV UR18, UR19 ;  /* 0x0000001300127c82 */ /* 0x000fe20008000000 */
[----:B------:R-:W-:Y:S02]  /*25e0*/  USHF.R.U32.HI UR13, URZ, UR13, UR16 ;  /* 0x0000000dff0d7299 */ /* 0x000fe40008011610 */
[----:B------:R-:W-:Y:S02]  /*25f0*/  USEL UR4, UR39, UR4, !UP0 ;  /* 0x0000000427047287 */ /* 0x000fe4000c000000 */
[----:B------:R-:W-:-:S02]  /*2600*/  @UP3 USHF.R.U32.HI UR6, URZ, UR9, UR18 ;  /* 0x00000009ff063299 */ /* 0x000fc40008011612 */
[----:B------:R-:W-:Y:S02]  /*2610*/  UIMAD UR10, UR42, UR5, URZ ;  /* 0x000000052a0a72a4 */ /* 0x000fe4000f8e02ff */
[----:B------:R-:W-:Y:S02]  /*2620*/  USEL UR5, UR40, UR13, !UP2 ;  /* 0x0000000d28057287 */ /* 0x000fe4000d000000 */
[----:B------:R-:W-:Y:S02]  /*2630*/  UIMAD UR12, UR42, UR6, URZ ;  /* 0x000000062a0c72a4 */ /* 0x000fe4000f8e02ff */
[----:B------:R-:W-:Y:S02]  /*2640*/  UISETP.GE.AND UP0, UPT, UR4, UR10, UPT ;  /* 0x0000000a0400728c */ /* 0x000fe4000bf06270 */
[----:B------:R-:W-:Y:S02]  /*2650*/  UIMAD.WIDE.U32 UR10, UR4, UR8, URZ ;  /* 0x00000008040a72a5 */ /* 0x000fe4000f8e00ff */
[----:B------:R-:W-:-:S02]  /*2660*/  UISETP.GE.OR UP0, UPT, UR5, UR12, UP0 ;  /* 0x0000000c0500728c */ /* 0x000fc40008706670 */
        /* <DEDUP_REMOVED lines=19> */
.L_x_41:
[----:B------:R-:W2:Y:S02]  /*27a0*/  LDCU UR4, c[0x0][0xb30] ;  /* 0x00016600ff0477ac */ /* 0x000ea40008000800 */
[----:B--2---:R-:W-:-:S09]  /*27b0*/  UISETP.NE.AND UP0, UPT, UR4, 0x1, UPT ;  /* 0x000000010400788c */ /* 0x004fd2000bf05270 */
        /* <DEDUP_REMOVED lines=18> */
.L_x_42:
[----:B------:R-:W-:Y:S01]  /*28e0*/  VIADD R11, R11, 0x1 ;  /* 0x000000010b0b7836 */ /* 0x000fe20000000000 */
[----:B------:R-:W-:Y:S01]  /*28f0*/  PLOP3.LUT P1, PT, PT, PT, PT, 0x80, 0x8 ;  /* 0x000000000008781c */ /* 0x000fe20003f2f070 */
[----:B------:R-:W-:Y:S02]  /*2900*/  UIADD3 UR16, UPT, UPT, UR40, UR60, URZ ;  /* 0x0000003c28107290 */ /* 0x000fe4000fffe0ff */
[----:B------:R-:W-:Y:S01]  /*2910*/  UIADD3 UR20, UPT, UPT, UR39, UR59, URZ ;  /* 0x0000003b27147290 */ /* 0x000fe2000fffe0ff */
[----:B------:R-:W-:-:S04]  /*2920*/  ISETP.NE.AND P0, PT, R11, 0x2, PT ;  /* 0x000000020b00780c */ /* 0x000fc80003f05270 */
[----:B------:R-:W-:Y:S02]  /*2930*/  SEL R3, RZ, 0x1, P0 ;  /* 0x00000001ff037807 */ /* 0x000fe40000000000 */
[----:B------:R-:W-:Y:S02]  /*2940*/  SEL R11, R11, RZ, P0 ;  /* 0x000000ff0b0b7207 */ /* 0x000fe40000000000 */
[----:B------:R-:W-:Y:S01]  /*2950*/  LOP3.LUT R10, R10, R3, RZ, 0x3c, !PT ;  /* 0x000000030a0a7212 */ /* 0x000fe200078e3cff */
[----:B------:R-:W-:Y:S06]  /*2960*/  BRA.U UP1, `(.L_x_43) ;  /* 0xfffffff101547547 */ /* 0x000fec000b83ffff */
[----:B------:R-:W-:Y:S01]  /*2970*/  UIADD3 UR21, UPT, UPT, UR21, 0x40, URZ ;  /* 0x0000004015157890 */ /* 0x000fe2000fffe0ff */
[----:B------:R-:W-:-:S03]  /*2980*/  SHF.L.U32 R3, R12, 0x1f, RZ ;  /* 0x0000001f0c037819 */ /* 0x000fc600000006ff */
[----:B------:R-:W-:-:S09]  /*2990*/  ULEA UR4, UR7, UR21, 0x3 ;  /* 0x0000001507047291 */ /* 0x000fd2000f8e18ff */
[----:B------:R-:W2:Y:S02]  /*29a0*/  SYNCS.PHASECHK.TRANS64.TRYWAIT P0, [UR4], R3 ;  /* 0x00000003ff0075a7 */ /* 0x000ea40008001104 */
[----:B--2---:R-:W-:Y:S05]  /*29b0*/  @!P0 BRA `(.L_x_44) ;  /* 0x00000054002c8947 */ /* 0x004fea0003800000 */
.L_x_122:
[----:B------:R-:W-:-:S04]  /*29c0*/  UIADD3 UR4, UPT, UPT, UR7, 0x1, URZ ;  /* 0x0000000107047890 */ /* 0x000fc8000fffe0ff */
[----:B------:R-:W-:-:S04]  /*29d0*/  UISETP.NE.AND UP0, UPT, UR4, 0x8, UPT ;  /* 0x000000080400788c */ /* 0x000fc8000bf05270 */
[----:B------:R-:W-:Y:S02]  /*29e0*/  USEL UR6, URZ, 0x1, UP0 ;  /* 0x00000001ff067887 */ /* 0x000fe40008000000 */
[----:B------:R-:W-:-:S04]  /*29f0*/  USEL UR4, UR4, URZ, UP0 ;  /* 0x000000ff04047287 */ /* 0x000fc80008000000 */
[----:B------:R-:W-:Y:S01]  /*2a00*/  ULEA UR5, UR4, UR21, 0x3 ;  /* 0x0000001504057291 */ /* 0x000fe2000f8e18ff */
[----:B------:R-:W-:-:S04]  /*2a10*/  LOP3.LUT R2, R12, UR6, RZ, 0x3c, !PT ;  /* 0x000000060c027c12 */ /* 0x000fc8000f8e3cff */
[----:B-1----:R-:W-:-:S04]  /*2a20*/  SHF.L.U32 R3, R2, 0x1f, RZ ;  /* 0x0000001f02037819 */ /* 0x002fc800000006ff */
[----:B------:R-:W1:Y:S02]  /*2a30*/  SYNCS.PHASECHK.TRANS64.TRYWAIT P0, [UR5], R3 ;  /* 0x00000003ff0075a7 */ /* 0x000e640008001105 */
[----:B-1----:R-:W-:Y:S05]  /*2a40*/  @!P0 BRA `(.L_x_45) ;  /* 0x0000005400208947 */ /* 0x002fea0003800000 */
.L_x_124:
        /* <DEDUP_REMOVED lines=9> */
.L_x_126:
        /* <DEDUP_REMOVED lines=9> */
.L_x_128:
        /* <DEDUP_REMOVED lines=9> */
.L_x_130:
        /* <DEDUP_REMOVED lines=9> */
.L_x_132:
        /* <DEDUP_REMOVED lines=9> */
.L_x_134:
[----:B------:R-:W-:-:S04]  /*2d20*/  UIADD3 UR4, UPT, UPT, UR4, 0x1, URZ ;  /* 0x0000000104047890 */ /* 0x000fc8000fffe0ff */
[----:B------:R-:W-:-:S04]  /*2d30*/  UISETP.NE.AND UP0, UPT, UR4, 0x8, UPT ;  /* 0x000000080400788c */ /* 0x000fc8000bf05270 */
[----:B------:R-:W-:Y:S02]  /*2d40*/  USEL UR5, URZ, 0x1, UP0 ;  /* 0x00000001ff057887 */ /* 0x000fe40008000000 */
[----:B------:R-:W-:-:S04]  /*2d50*/  USEL UR4, UR4, URZ, UP0 ;  /* 0x000000ff04047287 */ /* 0x000fc80008000000 */
[----:B------:R-:W-:Y:S01]  /*2d60*/  ULEA UR4, UR4, UR21, 0x3 ;  /* 0x0000001504047291 */ /* 0x000fe2000f8e18ff */
[----:B-1----:R-:W-:-:S04]  /*2d70*/  LOP3.LUT R3, R2, UR5, RZ, 0x3c, !PT ;  /* 0x0000000502037c12 */ /* 0x002fc8000f8e3cff */
[----:B------:R-:W-:Y:S01]  /*2d80*/  SHF.L.U32 R3, R3, 0x1f, RZ ;  /* 0x0000001f03037819 */ /* 0x000fe200000006ff */
[----:B------:R-:W-:-:S07]  /*2d90*/  IMAD.U32 R0, RZ, RZ, UR4 ;  /* 0x00000004ff007e24 */ /* 0x000fce000f8e00ff */
.L_x_51:
[----:B-1----:R1:W2:Y:S02]  /*2da0*/  SYNCS.PHASECHK.TRANS64.TRYWAIT P0, [R0+URZ], R3 ;  /* 0x00000003000075a7 */ /* 0x0022a400080011ff */
[----:B--2---:R-:W-:Y:S05]  /*2db0*/  @!P0 NANOSLEEP.SYNCS 0x989680 ;  /* 0x009896800000895d */ /* 0x004fea0003900000 */
[----:B------:R-:W2:Y:S02]  /*2dc0*/  @!P0 SYNCS.PHASECHK.TRANS64 P0, [R0+URZ], R3 ;  /* 0x00000003000085a7 */ /* 0x000ea400080010ff */
[----:B--2---:R-:W-:Y:S05]  /*2dd0*/  @P0 EXIT ;  /* 0x000000000000094d */ /* 0x004fea0003800000 */
[----:B------:R-:W-:Y:S05]  /*2de0*/  BRA `(.L_x_51) ;  /* 0xfffffffc00ec7947 */ /* 0x000fea000383ffff */
.L_x_23:
[----:B------:R-:W2:Y:S02]  /*2df0*/  S2UR UR4, SR_CgaCtaId ;  /* 0x00000000000479c3 */ /* 0x000ea40000008800 */
[----:B--2---:R-:W-:-:S04]  /*2e00*/  UISETP.NE.AND UP0, UPT, UR4, URZ, UPT ;  /* 0x000000ff0400728c */ /* 0x004fc8000bf05270 */
[----:B------:R-:W-:-:S09]  /*2e10*/  UISETP.NE.OR UP0, UPT, UR17, 0x1, UP0 ;  /* 0x000000011100788c */ /* 0x000fd20008705670 */
[----:B------:R-:W-:Y:S05]  /*2e20*/  BRA.U UP0, `(.L_x_52) ;  /* 0x00000005004c7547 */ /* 0x000fea000b800000 */
[----:B------:R-:W2:Y:S01]  /*2e30*/  S2UR UR5, SR_CgaCtaId ;  /* 0x00000000000579c3 */ /* 0x000ea20000008800 */
[----:B------:R-:W-:Y:S01]  /*2e40*/  UMOV UR4, 0x400 ;  /* 0x0000040000047882 */ /* 0x000fe20000000000 */
[----:B------:R-:W-:Y:S01]  /*2e50*/  ISETP.GE.U32.AND P2, PT, R0, 0x8, PT ;  /* 0x000000080000780c */ /* 0x000fe20003f46070 */
[----:B------:R-:W-:Y:S01]  /*2e60*/  IMAD.MOV.U32 R12, RZ, RZ, 0x1 ;  /* 0x00000001ff0c7424 */ /* 0x000fe200078e00ff */
[----:B------:R-:W-:Y:S02]  /*2e70*/  CS2R R10, SRZ ;  /* 0x00000000000a7805 */ /* 0x000fe4000001ff00 */
[----:B------:R-:W-:Y:S01]  /*2e80*/  CS2R R8, SRZ ;  /* 0x0000000000087805 */ /* 0x000fe2000001ff00 */
[----:B--2---:R-:W-:-:S03]  /*2e90*/  ULEA UR6, UR5, UR4, 0x18 ;  /* 0x0000000405067291 */ /* 0x004fc6000f8ec0ff */
[----:B------:R-:W-:-:S09]  /*2ea0*/  UMOV UR5, URZ ;  /* 0x000000ff00057c82 */ /* 0x000fd20008000000 */
.L_x_56:
[----:B------:R-:W-:Y:S02]  /*2eb0*/  LEA R2, R8, UR6, 0x3 ;  /* 0x0000000608027c11 */ /* 0x000fe4000f8e18ff */
[----:B------:R-:W-:-:S03]  /*2ec0*/  SHF.L.U32 R5, R9, 0x1f, RZ ;  /* 0x0000001f09057819 */ /* 0x000fc600000006ff */
[----:B------:R-:W-:Y:S01]  /*2ed0*/  VIADD R4, R2, 0x120 ;  /* 0x0000012002047836 */ /* 0x000fe20000000000 */
[----:B------:R-:W2:Y:S02]  /*2ee0*/  SYNCS.PHASECHK.TRANS64.TRYWAIT P0, [R2+URZ+0x110], R5 ;  /* 0x00011005020075a7 */ /* 0x000ea400080011ff */
[----:B--2---:R-:W-:Y:S05]  /*2ef0*/  @!P0 BRA `(.L_x_53) ;  /* 0x0000005000848947 */ /* 0x004fea0003800000 */
.L_x_135:
[----:B------:R-:W-:Y:S01]  /*2f00*/  ULEA UR4, UR5, UR6, 0x3 ;  /* 0x0000000605047291 */ /* 0x000fe2000f8e18ff */
[----:B------:R-:W-:Y:S02]  /*2f10*/  PRMT R4, RZ, 0x654, R4 ;  /* 0x00000654ff047816 */ /* 0x000fe40000000004 */
[----:B--2---:R-:W-:Y:S01]  /*2f20*/  SHF.L.U32 R5, R12, 0x1f, RZ ;  /* 0x0000001f0c057819 */ /* 0x004fe200000006ff */
[----:B------:R-:W-:Y:S01]  /*2f30*/  UIADD3 UR7, UPT, UPT, UR4, 0xb0, URZ ;  /* 0x000000b004077890 */ /* 0x000fe2000fffe0ff */
[----:B------:R2:W-:Y:S05]  /*2f40*/  SYNCS.ARRIVE.TRANS64.RED.A1T0 RZ, [R4+URZ], RZ ;  /* 0x000000ff04ff79a7 */ /* 0x0005ea00081004ff */
[----:B------:R-:W-:Y:S01]  /*2f50*/  IMAD.U32 R7, RZ, RZ, UR7 ;  /* 0x00000007ff077e24 */ /* 0x000fe2000f8e00ff */
[----:B------:R-:W3:Y:S04]  /*2f60*/  SYNCS.PHASECHK.TRANS64.TRYWAIT P0, [UR4+0xc0], R5 ;  /* 0x0000c005ff0075a7 */ /* 0x000ee80008001104 */
[----:B------:R-:W-:Y:S01]  /*2f70*/  PRMT R6, R0, 0x654, R7 ;  /* 0x0000065400067816 */ /* 0x000fe20000000007 */
[----:B--2---:R-:W-:Y:S01]  /*2f80*/  @!P2 IMAD.MOV.U32 R4, RZ, RZ, 0x10 ;  /* 0x00000010ff04a424 */ /* 0x004fe200078e00ff */
[----:B---3--:R-:W-:Y:S06]  /*2f90*/  @!P0 BRA `(.L_x_54) ;  /* 0x0000005000708947 */ /* 0x008fec0003800000 */
.L_x_137:
[----:B------:R-:W-:Y:S01]  /*2fa0*/  ULEA UR8, UR5, UR6, 0x4 ;  /* 0x0000000605087291 */ /* 0x000fe2000f8e20ff */
[----:B------:R-:W-:Y:S01]  /*2fb0*/  SEL R3, R6, R3, !P2 ;  /* 0x0000000306037207 */ /* 0x000fe20005000000 */
[----:B------:R-:W-:Y:S01]  /*2fc0*/  UIADD3 UR9, UPT, UPT, UR4, 0xb0, URZ ;  /* 0x000000b004097890 */ /* 0x000fe2000fffe0ff */
[----:B--2---:R-:W-:Y:S01]  /*2fd0*/  LEA R2, R11, UR6, 0x3 ;  /* 0x000000060b027c11 */ /* 0x004fe2000f8e18ff */
[----:B------:R-:W-:Y:S01]  /*2fe0*/  UIADD3 UR8, UPT, UPT, UR8, 0x140, URZ ;  /* 0x0000014008087890 */ /* 0x000fe2000fffe0ff */
[----:B------:R-:W-:Y:S01]  /*2ff0*/  SHF.L.U32 R5, R10, 0x1f, RZ ;  /* 0x0000001f0a057819 */ /* 0x000fe200000006ff */
[----:B------:R2:W-:Y:S01]  /*3000*/  @!P2 SYNCS.ARRIVE.TRANS64.RED RZ, [R3+URZ], R4 ;  /* 0x0000000403ffa9a7 */ /* 0x0005e200080004ff */
[----:B------:R-:W-:Y:S01]  /*3010*/  UIADD3 UR4, UPT, UPT, UR5, 0x1, URZ ;  /* 0x0000000105047890 */ /* 0x000fe2000fffe0ff */
[----:B------:R-:W-:-:S03]  /*3020*/  VIADD R8, R8, 0x1 ;  /* 0x0000000108087836 */ /* 0x000fc60000000000 */
[----:B------:R-:W-:Y:S02]  /*3030*/  UISETP.NE.AND UP0, UPT, UR4, 0x2, UPT ;  /* 0x000000020400788c */ /* 0x000fe4000bf05270 */
[----:B------:R-:W-:Y:S06]  /*3040*/  UGETNEXTWORKID.BROADCAST [UR8], [UR9] ;  /* 0x00000000080073ca */ /* 0x000fec0008000100 */
[----:B------:R-:W-:Y:S01]  /*3050*/  USEL UR7, URZ, 0x1, UP0 ;  /* 0x00000001ff077887 */ /* 0x000fe20008000000 */
[----:B------:R-:W-:Y:S01]  /*3060*/  ISETP.NE.AND P0, PT, R8, 0x2, PT ;  /* 0x000000020800780c */ /* 0x000fe20003f05270 */
[----:B------:R-:W-:Y:S01]  /*3070*/  USEL UR5, UR4, URZ, UP0 ;  /* 0x000000ff04057287 */ /* 0x000fe20008000000 */
[----:B------:R-:W3:Y:S03]  /*3080*/  SYNCS.PHASECHK.TRANS64.TRYWAIT P1, [R2+URZ+0xb0], R5 ;  /* 0x0000b005020075a7 */ /* 0x000ee600080211ff */
[----:B------:R-:W-:Y:S01]  /*3090*/  LOP3.LUT R12, R12, UR7, RZ, 0x3c, !PT ;  /* 0x000000070c0c7c12 */ /* 0x000fe2000f8e3cff */
[----:B--23--:R-:W-:Y:S07]  /*30a0*/  @!P1 BRA `(.L_x_55) ;  /* 0x0000005000449947 */ /* 0x00cfee0003800000 */
.L_x_138:
[C---:B------:R-:W-:Y:S01]  /*30b0*/  LEA R4, R11.reuse, UR6, 0x4 ;  /* 0x000000060b047c11 */ /* 0x040fe2000f8e20ff */
[----:B--2---:R-:W-:Y:S01]  /*30c0*/  VIADD R2, R2, 0xc0 ;  /* 0x000000c002027836 */ /* 0x004fe20000000000 */
[----:B------:R-:W-:Y:S01]  /*30d0*/  SEL R8, R8, RZ, P0 ;  /* 0x000000ff08087207 */ /* 0x000fe20000000000 */
[----:B------:R-:W-:-:S03]  /*30e0*/  VIADD R11, R11, 0x1 ;  /* 0x000000010b0b7836 */ /* 0x000fc60000000000 */
[----:B------:R-:W2:Y:S01]  /*30f0*/  LDS.128 R4, [R4+0x140] ;  /* 0x0001400004047984 */ /* 0x000ea20000000c00 */
[----:B------:R-:W-:Y:S02]  /*3100*/  PRMT R2, RZ, 0x654, R2 ;  /* 0x00000654ff027816 */ /* 0x000fe40000000002 */
[C---:B------:R-:W-:Y:S01]  /*3110*/  ISETP.NE.AND P1, PT, R11.reuse, 0x2, PT ;  /* 0x000000020b00780c */ /* 0x040fe20003f25270 */
[----:B------:R-:W-:Y:S01]  /*3120*/  @!PT LDS RZ, [RZ] ;  /* 0x00000000fffff984 */ /* 0x000fe20000000800 */
[----:B------:R-:W-:Y:S01]  /*3130*/  @!PT LDS RZ, [RZ] ;  /* 0x00000000fffff984 */ /* 0x000fe20000000800 */
[----:B------:R-:W-:Y:S01]  /*3140*/  @!PT LDS RZ, [RZ] ;  /* 0x00000000fffff984 */ /* 0x000fe20000000800 */
[----:B------:R-:W-:Y:S01]  /*3150*/  @!PT LDS RZ, [RZ] ;  /* 0x00000000fffff984 */ /* 0x000fe20000000800 */
[----:B------:R3:W-:Y:S06]  /*3160*/  MEMBAR.ALL.CTA ;  /* 0x0000000000007992 */ /* 0x0007ec0000008000 */
[----:B---3--:R-:W3:Y:S01]  /*3170*/  FENCE.VIEW.ASYNC.S ;  /* 0x00000000000073c6 */ /* 0x008ee20000000000 */
[----:B------:R-:W-:Y:S01]  /*3180*/  SEL R11, R11, RZ, P1 ;  /* 0x000000ff0b0b7207 */ /* 0x000fe20000800000 */
[----:B---3--:R3:W-:Y:S01]  /*3190*/  SYNCS.ARRIVE.TRANS64.RED.A1T0 RZ, [R2+URZ], RZ ;  /* 0x000000ff02ff79a7 */ /* 0x0087e200081004ff */
[----:B--2---:R-:W-:-:S02]  /*31a0*/  LOP3.LUT P3, RZ, R6, 0x1, RZ, 0xc0, !PT ;  /* 0x0000000106ff7812 */ /* 0x004fc4000786c0ff */
[----:B------:R-:W-:-:S04]  /*31b0*/  SEL R5, RZ, 0x1, P1 ;  /* 0x00000001ff057807 */ /* 0x000fc80000800000 */
[----:B------:R-:W-:Y:S02]  /*31c0*/  LOP3.LUT R10, R10, R5, RZ, 0x3c, !PT ;  /* 0x000000050a0a7212 */ /* 0x000fe400078e3cff */
[----:B---3--:R-:W-:-:S04]  /*31d0*/  SEL R2, RZ, 0x1, P0 ;  /* 0x00000001ff027807 */ /* 0x008fc80000000000 */
[----:B------:R-:W-:Y:S01]  /*31e0*/  LOP3.LUT R9, R9, R2, RZ, 0x3c, !PT ;  /* 0x0000000209097212 */ /* 0x000fe200078e3cff */
[----:B------:R-:W-:Y:S06]  /*31f0*/  @P3 BRA `(.L_x_56) ;  /* 0xfffffffc002c3947 */ /* 0x000fec000383ffff */
[----:B------:R-:W-:Y:S01]  /*3200*/  ULEA UR4, UR5, UR6, 0x3 ;  /* 0x0000000605047291 */ /* 0x000fe2000f8e18ff */
[----:B------:R-:W-:-:S08]  /*3210*/  SHF.L.U32 R3, R12, 0x1f, RZ ;  /* 0x0000001f0c037819 */ /* 0x000fd000000006ff */
[----:B------:R-:W2:Y:S02]  /*3220*/  SYNCS.PHASECHK.TRANS64 P0, [UR4+0xc0], R3 ;  /* 0x0000c003ff0075a7 */ /* 0x000ea40008001004 */
[----:B--2---:R-:W-:Y:S05]  /*3230*/  @P0 BRA `(.L_x_57) ;  /* 0x0000000000080947 */ /* 0x004fea0003800000 */
[----:B------:R-:W2:Y:S02]  /*3240*/  SYNCS.PHASECHK.TRANS64.TRYWAIT P0, [UR4+0xc0], R3 ;  /* 0x0000c003ff0075a7 */ /* 0x000ea40008001104 */
[----:B--2---:R-:W-:Y:S05]  /*3250*/  @!P0 BRA `(.L_x_58) ;  /* 0x0000004c00ec8947 */ /* 0x004fea0003800000 */
.L_x_57:
[----:B------:R-:W-:-:S04]  /*3260*/  UIADD3 UR7, UPT, UPT, UR5, 0x1, URZ ;  /* 0x0000000105077890 */ /* 0x000fc8000fffe0ff */
[----:B------:R-:W-:-:S04]  /*3270*/  UISETP.NE.AND UP0, UPT, UR7, 0x2, UPT ;  /* 0x000000020700788c */ /* 0x000fc8000bf05270 */
[----:B------:R-:W-:Y:S02]  /*3280*/  USEL UR8, URZ, 0x1, UP0 ;  /* 0x00000001ff087887 */ /* 0x000fe40008000000 */
[----:B------:R-:W-:-:S04]  /*3290*/  USEL UR7, UR7, URZ, UP0 ;  /* 0x000000ff07077287 */ /* 0x000fc80008000000 */
[----:B------:R-:W-:Y:S01]  /*32a0*/  ULEA UR7, UR7, UR6, 0x3 ;  /* 0x0000000607077291 */ /* 0x000fe2000f8e18ff */
[----:B--2---:R-:W-:-:S04]  /*32b0*/  LOP3.LUT R3, R12, UR8, RZ, 0x3c, !PT ;  /* 0x000000080c037c12 */ /* 0x004fc8000f8e3cff */
[----:B------:R-:W-:-:S04]  /*32c0*/  SHF.L.U32 R0, R3, 0x1f, RZ ;  /* 0x0000001f03007819 */ /* 0x000fc800000006ff */
[----:B------:R-:W2:Y:S02]  /*32d0*/  SYNCS.PHASECHK.TRANS64 P0, [UR7+0xc0], R0 ;  /* 0x0000c000ff0075a7 */ /* 0x000ea40008001007 */
[----:B-12---:R-:W-:Y:S05]  /*32e0*/  @P0 EXIT ;  /* 0x000000000000094d */ /* 0x006fea0003800000 */
[----:B------:R-:W-:Y:S02]  /*32f0*/  SHF.L.U32 R3, R3, 0x1f, RZ ;  /* 0x0000001f03037819 */ /* 0x000fe400000006ff */
[----:B------:R-:W-:-:S07]  /*3300*/  MOV R0, UR7 ;  /* 0x0000000700007c02 */ /* 0x000fce0008000f00 */
.L_x_59:
[----:B-1----:R1:W2:Y:S02]  /*3310*/  SYNCS.PHASECHK.TRANS64.TRYWAIT P0, [R0+URZ+0xc0], R3 ;  /* 0x0000c003000075a7 */ /* 0x0022a400080011ff */
[----:B--2---:R-:W-:Y:S05]  /*3320*/  @!P0 NANOSLEEP.SYNCS 0x989680 ;  /* 0x009896800000895d */ /* 0x004fea0003900000 */
[----:B------:R-:W2:Y:S02]  /*3330*/  @!P0 SYNCS.PHASECHK.TRANS64 P0, [R0+URZ+0xc0], R3 ;  /* 0x0000c003000085a7 */ /* 0x000ea400080010ff */
[----:B--2---:R-:W-:Y:S05]  /*3340*/  @P0 EXIT ;  /* 0x000000000000094d */ /* 0x004fea0003800000 */
[----:B------:R-:W-:Y:S05]  /*3350*/  BRA `(.L_x_59) ;  /* 0xfffffffc00ec7947 */ /* 0x000fea000383ffff */
.L_x_52:
[----:B------:R-:W-:Y:S05]  /*3360*/  BRA.U UP6, `(.L_x_60) ;  /* 0x0000000d06d87547 */ /* 0x000fea000b800000 */
[----:B------:R-:W2:Y:S01]  /*3370*/  S2UR UR7, SR_CgaCtaId ;  /* 0x00000000000779c3 */ /* 0x000ea20000008800 */
[----:B------:R-:W-:Y:S01]  /*3380*/  UMOV UR4, 0x40 ;  /* 0x0000004000047882 */ /* 0x000fe20000000000 */
[----:B------:R-:W-:Y:S01]  /*3390*/  NOP ;  /* 0x0000000000007918 */ /* 0x000fe20000000000 */
[----:B------:R-:W-:Y:S01]  /*33a0*/  UMOV UR6, 0x400 ;  /* 0x0000040000067882 */ /* 0x000fe20000000000 */
[----:B--2---:R-:W-:Y:S02]  /*33b0*/  ULEA UR5, UR7, UR4, 0x18 ;  /* 0x0000000407057291 */ /* 0x004fe4000f8ec0ff */
[----:B------:R-:W-:-:S07]  /*33c0*/  ULEA UR6, UR7, UR6, 0x18 ;  /* 0x0000000607067291 */ /* 0x000fce000f8ec0ff */
[----:B------:R-:W2:Y:S02]  /*33d0*/  LDS.U8 R0, [UR5+0x1c] ;  /* 0x00001c05ff007984 */ /* 0x000ea40008000000 */
[----:B--2---:R-:W-:-:S13]  /*33e0*/  ISETP.NE.AND P0, PT, R0, RZ, PT ;  /* 0x000000ff0000720c */ /* 0x004fda0003f05270 */
[----:B------:R-:W-:Y:S05]  /*33f0*/  @P0 BRA `(.L_x_61) ;  /* 0x0000000000580947 */ /* 0x000fea0003800000 */
[----:B------:R-:W-:-:S13]  /*3400*/  ELECT P0, URZ, PT ;  /* 0x0000000000ff782f */ /* 0x000fda0003800000 */
[----:B------:R-:W-:Y:S05]  /*3410*/  @!P0 BRA `(.L_x_62) ;  /* 0x0000000000608947 */ /* 0x000fea0003800000 */
[----:B------:R-:W-:Y:S01]  /*3420*/  UMOV UR4, 0x10 ;  /* 0x0000001000047882 */ /* 0x000fe20000000000 */
[----:B------:R-:W-:Y:S01]  /*3430*/  HFMA2 R0, -RZ, RZ, 0, 5.9604644775390625e-08 ;  /* 0x00000001ff007431 */ /* 0x000fe200000001ff */
[----:B------:R-:W-:-:S03]  /*3440*/  MOV R3, 0xffff ;  /* 0x0000ffff00037802 */ /* 0x000fc60000000f00 */
[----:B------:R-:W-:Y:S04]  /*3450*/  DEPBAR.LE SB2, 0x36 ;  /* 0x0000ad800000791a */ /* 0x000fe80000000000 */
[----:B------:R-:W2:Y:S02]  /*3460*/  UTCATOMSWS.FIND_AND_SET.ALIGN UP0, UR4, UR4 ;  /* 0x00000004000475e3 */ /* 0x000ea40008000800 */
[----:B--2---:R-:W-:Y:S01]  /*3470*/  MOV R4, UR4 ;  /* 0x0000000400047c02 */ /* 0x004fe20008000f00 */
[----:B------:R-:W-:Y:S06]  /*3480*/  BRA.U UP0, `(.L_x_63) ;  /* 0x0000000100187547 */ /* 0x000fec000b800000 */
.L_x_64:
[----:B------:R-:W-:Y:S05]  /*3490*/  NANOSLEEP 0x64 ;  /* 0x000000640000795d */ /* 0x000fea0003800000 */
[----:B------:R-:W-:-:S05]  /*34a0*/  UMOV UR4, 0x10 ;  /* 0x0000001000047882 */ /* 0x000fca0000000000 */
[----:B------:R-:W-:Y:S04]  /*34b0*/  DEPBAR.LE SB2, 0x36 ;  /* 0x0000ad800000791a */ /* 0x000fe80000000000 */
[----:B------:R-:W2:Y:S02]  /*34c0*/  UTCATOMSWS.FIND_AND_SET.ALIGN UP0, UR4, UR4 ;  /* 0x00000004000475e3 */ /* 0x000ea40008000800 */
[----:B--2---:R-:W-:Y:S01]  /*34d0*/  MOV R4, UR4 ;  /* 0x0000000400047c02 */ /* 0x004fe20008000f00 */
[----:B------:R-:W-:Y:S05]  /*34e0*/  BRA.U !UP0, `(.L_x_64) ;  /* 0xfffffffd08e87547 */ /* 0x000fea000b83ffff */
.L_x_63:
[-C--:B------:R-:W-:Y:S02]  /*34f0*/  SHF.L.U32 R3, R3, R4.reuse, RZ ;  /* 0x0000000403037219 */ /* 0x080fe400000006ff */
[----:B------:R-:W-:Y:S01]  /*3500*/  SHF.L.U32 R0, R0, R4, RZ ;  /* 0x0000000400007219 */ /* 0x000fe200000006ff */
[----:B------:R-:W-:Y:S02]  /*3510*/  IMAD.SHL.U32 R4, R4, 0x20, RZ ;  /* 0x0000002004047824 */ /* 0x000fe400078e00ff */
[----:B------:R2:W-:Y:S04]  /*3520*/  ATOMS.OR RZ, [UR5+0x14], R3 ;  /* 0x00001403ffff798c */ /* 0x0005e8000b000005 */
[----:B------:R2:W-:Y:S04]  /*3530*/  ATOMS.OR RZ, [UR5+0x18], R0 ;  /* 0x00001800ffff798c */ /* 0x0005e8000b000005 */
[----:B------:R2:W-:Y:S01]  /*3540*/  STS [UR6+0x160], R4 ;  /* 0x00016004ff007988 */ /* 0x0005e20008000806 */
[----:B------:R-:W-:Y:S05]  /*3550*/  BRA `(.L_x_62) ;  /* 0x0000000000107947 */ /* 0x000fea0003800000 */
.L_x_61:
[----:B------:R-:W-:Y:S02]  /*3560*/  MOV R0, 0xffffffff ;  /* 0xffffffff00007802 */ /* 0x000fe40000000f00 */
[----:B------:R-:W-:-:S03]  /*3570*/  MOV R4, 0x35a0 ;  /* 0x000035a000047802 */ /* 0x000fc60000000f00 */
[----:B------:R2:W-:Y:S04]  /*3580*/  STS [UR6+0x160], R0 ;  /* 0x00016000ff007988 */ /* 0x0005e80008000806 */
[----:B-12--5:R-:W-:Y:S05]  /*3590*/  CALL.REL.NOINC `($__internal_1_$__cuda_sm10x_tcgen05_guardrail_trap_phase_invalid_during_alloc) ;  /* 0x0000005000a87944 */ /* 0x026fea0003c00000 */
.L_x_62:
[----:B------:R-:W-:Y:S05]  /*35a0*/  WARPSYNC.ALL ;  /* 0x0000000000007948 */ /* 0x000fea0003800000 */
[----:B------:R-:W3:Y:S01]  /*35b0*/  S2UR UR4, SR_CgaCtaId ;  /* 0x00000000000479c3 */ /* 0x000ee20000008800 */
[----:B------:R-:W-:Y:S01]  /*35c0*/  UMOV UR26, 0x400 ;  /* 0x00000400001a7882 */ /* 0x000fe20000000000 */
[----:B------:R-:W-:-:S06]  /*35d0*/  NOP ;  /* 0x0000000000007918 */ /* 0x000fcc0000000000 */
[----:B------:R-:W-:Y:S06]  /*35e0*/  BAR.ARV 0x6, 0xa0 ;  /* 0x0182800000007b1d */ /* 0x000fec0000002000 */
[----:B------:R-:W4:Y:S01]  /*35f0*/  LDCU UR5, c[0x0][0x38c] ;  /* 0x00007180ff0577ac */ /* 0x000f220008000800 */
[----:B------:R-:W-:Y:S01]  /*3600*/  LOP3.LUT R2, R2, 0xffff, RZ, 0xc0, !PT ;  /* 0x0000ffff02027812 */ /* 0x000fe200078ec0ff */
[----:B------:R-:W-:Y:S01]  /*3610*/  IMAD.MOV.U32 R11, RZ, RZ, 0x1 ;  /* 0x00000001ff0b7424 */ /* 0x000fe200078e00ff */
[----:B------:R-:W-:Y:S01]  /*3620*/  CS2R R8, SRZ ;  /* 0x0000000000087805 */ /* 0x000fe2000001ff00 */
[----:B------:R-:W1:Y:S01]  /*3630*/  LDCU UR7, c[0x0][0x38c] ;  /* 0x00007180ff0777ac */ /* 0x000e620008000800 */
[----:B------:R-:W-:Y:S01]  /*3640*/  R2UR UR27, R2 ;  /* 0x00000000021b72ca */ /* 0x000fe200000e0000 */
[----:B------:R-:W-:Y:S01]  /*3650*/  IMAD.MOV.U32 R10, RZ, RZ, RZ ;  /* 0x000000ffff0a7224 */ /* 0x000fe200078e00ff */
[----:B------:R-:W-:Y:S01]  /*3660*/  UMOV UR30, URZ ;  /* 0x000000ff001e7c82 */ /* 0x000fe20008000000 */
[----:B------:R-:W-:Y:S01]  /*3670*/  UMOV UR24, URZ ;  /* 0x000000ff00187c82 */ /* 0x000fe20008000000 */
[----:B---3--:R-:W-:Y:S01]  /*3680*/  ULEA UR26, UR4, UR26, 0x18 ;  /* 0x0000001a041a7291 */ /* 0x008fe2000f8ec0ff */
[----:B------:R-:W-:Y:S01]  /*3690*/  UMOV UR38, 0x0 ;  /* 0x0000000000267882 */ /* 0x000fe20000000000 */
[----:B------:R-:W-:-:S02]  /*36a0*/  UMOV UR39, 0x4200490 ;  /* 0x0420049000277882 */ /* 0x000fc40000000000 */
[----:B------:R-:W-:Y:S02]  /*36b0*/  UIADD3 UR4, UPT, UPT, UR26, 0x4400, URZ ;  /* 0x000044001a047890 */ /* 0x000fe4000fffe0ff */
[----:B------:R-:W-:Y:S02]  /*36c0*/  UIADD3 UR6, UPT, UPT, UR26, 0x14400, URZ ;  /* 0x000144001a067890 */ /* 0x000fe4000fffe0ff */
[----:B----4-:R-:W-:Y:S01]  /*36d0*/  UIADD3 UR5, UPT, UPT, UR5, 0x7f, URZ ;  /* 0x0000007f05057890 */ /* 0x010fe2000fffe0ff */
[----:B--2---:R-:W2:Y:S01]  /*36e0*/  LDS R0, [UR26+0x160] ;  /* 0x0001601aff007984 */ /* 0x004ea20008000800 */
[----:B-1----:R-:W-:Y:S01]  /*36f0*/  UMOV UR36, 0x0 ;  /* 0x0000000000247882 */ /* 0x002fe20000000000 */
[----:B------:R-:W-:Y:S01]  /*3700*/  UMOV UR37, 0x4200490 ;  /* 0x0420049000257882 */ /* 0x000fe20000000000 */
[----:B------:R-:W-:Y:S02]  /*3710*/  USHF.R.S32.HI UR40, URZ, 0x1f, UR5 ;  /* 0x0000001fff287899 */ /* 0x000fe40008011405 */
[----:B------:R-:W-:-:S02]  /*3720*/  UISETP.GE.AND UP4, UPT, UR7, 0x1, UPT ;  /* 0x000000010700788c */ /* 0x000fc4000bf86270 */
[----:B------:R-:W-:Y:S02]  /*3730*/  ULEA.HI UR40, UR40, UR5, URZ, 0x7 ;  /* 0x0000000528287291 */ /* 0x000fe4000f8f38ff */
[----:B------:R-:W-:Y:S02]  /*3740*/  USHF.R.U32.HI UR5, URZ, 0x4, UR4 ;  /* 0x00000004ff057899 */ /* 0x000fe40008011604 */
[----:B------:R-:W-:Y:S02]  /*3750*/  USHF.R.S32.HI UR40, URZ, 0x7, UR40 ;  /* 0x00000007ff287899 */ /* 0x000fe40008011428 */
[----:B------:R-:W-:Y:S02]  /*3760*/  USHF.R.U32.HI UR4, URZ, 0x4, UR6 ;  /* 0x00000004ff047899 */ /* 0x000fe40008011606 */
[----:B------:R-:W-:Y:S02]  /*3770*/  UISETP.LT.AND UP0, UPT, UR40, 0x1, UPT ;  /* 0x000000012800788c */ /* 0x000fe4000bf01270 */
[----:B------:R-:W-:-:S02]  /*3780*/  ULOP3.LUT UR5, UR5, 0x3fff, URZ, 0xc0, !UPT ;  /* 0x00003fff05057892 */ /* 0x000fc4000f8ec0ff */
[----:B------:R-:W-:Y:S02]  /*3790*/  ULOP3.LUT UR4, UR4, 0x3fff, URZ, 0xc0, !UPT ;  /* 0x00003fff04047892 */ /* 0x000fe4000f8ec0ff */
[----:B------:R-:W-:Y:S02]  /*37a0*/  USEL UR41, UR40, 0x1, !UP0 ;  /* 0x0000000128297887 */ /* 0x000fe4000c000000 */
[----:B------:R-:W-:Y:S02]  /*37b0*/  ULOP3.LUT UR28, UR5, 0x10000, URZ, 0xfc, !UPT ;  /* 0x00010000051c7892 */ /* 0x000fe4000f8efcff */
[----:B------:R-:W-:Y:S02]  /*37c0*/  ULOP3.LUT UR29, UR4, 0x10000, URZ, 0xfc, !UPT ;  /* 0x00010000041d7892 */ /* 0x000fe4000f8efcff */
[----:B------:R-:W-:Y:S01]  /*37d0*/  UIADD3 UR41, UPT, UPT, -UR41, URZ, URZ ;  /* 0x000000ff29297290 */ /* 0x000fe2000fffe1ff */
[----:B------:R-:W-:Y:S01]  /*37e0*/  UMOV UR34, 0x0 ;  /* 0x0000000000227882 */ /* 0x000fe20000000000 */
[----:B------:R-:W-:Y:S01]  /*37f0*/  UMOV UR35, 0x4200490 ;  /* 0x0420049000237882 */ /* 0x000fe20000000000 */
[----:B------:R-:W-:Y:S01]  /*3800*/  UMOV UR32, 0x0 ;  /* 0x0000000000207882 */ /* 0x000fe20000000000 */
[----:B------:R-:W-:Y:S01]  /*3810*/  UMOV UR33, 0x4200490 ;  /* 0x0420049000217882 */ /* 0x000fe20000000000 */
[----:B--2---:R-:W-:-:S15]  /*3820*/  R2UR UR42, R0 ;  /* 0x00000000002a72ca */ /* 0x004fde00000e0000 */
.L_x_71:
[----:B------:R-:W-:Y:S02]  /*3830*/  LEA R0, R10, UR26, 0x3 ;  /* 0x0000001a0a007c11 */ /* 0x000fe4000f8e18ff */
[----:B------:R-:W-:Y:S02]  /*3840*/  SHF.L.U32 R5, R9, 0x1f, RZ ;  /* 0x0000001f09057819 */ /* 0x000fe400000006ff */
[----:B------:R-:W-:Y:S01]  /*3850*/  PLOP3.LUT P0, PT, PT, PT, UP4, 0x80, 0x8 ;  /* 0x000000000008781c */ /* 0x000fe20003f0f048 */
[----:B------:R-:W-:Y:S01]  /*3860*/  VIADD R3, R0, 0xc0 ;  /* 0x000000c000037836 */ /* 0x000fe20000000000 */
[----:B-1----:R-:W1:Y:S02]  /*3870*/  SYNCS.PHASECHK.TRANS64.TRYWAIT P1, [R0+URZ+0xb0], R5 ;  /* 0x0000b005000075a7 */ /* 0x002e6400080211ff */
[----:B-1-3--:R-:W-:Y:S09]  /*3880*/  @!P1 BRA `(.L_x_65) ;  /* 0x0000004800789947 */ /* 0x00aff20003800000 */
.L_x_140:
[----:B------:R-:W-:Y:S01]  /*3890*/  LEA R4, R10, UR26, 0x4 ;  /* 0x0000001a0a047c11 */ /* 0x000fe2000f8e20ff */
[----:B------:R-:W-:Y:S01]  /*38a0*/  @UP4 ULEA UR4, UR24, UR26, 0x3 ;  /* 0x0000001a18044291 */ /* 0x000fe2000f8e18ff */
[----:B------:R-:W-:Y:S01]  /*38b0*/  PLOP3.LUT P2, PT, PT, PT, PT, 0x80, 0x8 ;  /* 0x000000000008781c */ /* 0x000fe20003f4f070 */
[----:B------:R-:W-:Y:S01]  /*38c0*/  ULEA UR31, UR30, UR26, 0x3 ;  /* 0x0000001a1e1f7291 */ /* 0x000fe2000f8e18ff */
[----:B------:R-:W-:Y:S02]  /*38d0*/  PRMT R3, RZ, 0x654, R3 ;  /* 0x00000654ff037816 */ /* 0x000fe40000000003 */
[----:B-1----:R-:W1:Y:S01]  /*38e0*/  LDS.128 R4, [R4+0x140] ;  /* 0x0001400004047984 */ /* 0x002e620000000c00 */
[----:B------:R-:W-:Y:S02]  /*38f0*/  @P0 SHF.L.U32 R2, R8, 0x1f, RZ ;  /* 0x0000001f08020819 */ /* 0x000fe400000006ff */
[----:B------:R-:W-:Y:S01]  /*3900*/  SHF.L.U32 R0, R11, 0x1f, RZ ;  /* 0x0000001f0b007819 */ /* 0x000fe200000006ff */
[----:B------:R-:W-:Y:S01]  /*3910*/  @!PT LDS RZ, [RZ] ;  /* 0x00000000fffff984 */ /* 0x000fe20000000800 */
[----:B------:R-:W-:Y:S01]  /*3920*/  @!PT LDS RZ, [RZ] ;  /* 0x00000000fffff984 */ /* 0x000fe20000000800 */
[----:B------:R-:W-:Y:S01]  /*3930*/  @!PT LDS RZ, [RZ] ;  /* 0x00000000fffff984 */ /* 0x000fe20000000800 */
[----:B------:R-:W-:Y:S01]  /*3940*/  @!PT LDS RZ, [RZ] ;  /* 0x00000000fffff984 */ /* 0x000fe20000000800 */
[----:B------:R2:W-:Y:S06]  /*3950*/  MEMBAR.ALL.CTA ;  /* 0x0000000000007992 */ /* 0x0005ec0000008000 */
[----:B--2---:R-:W2:Y:S02]  /*3960*/  FENCE.VIEW.ASYNC.S ;  /* 0x00000000000073c6 */ /* 0x004ea40000000000 */
[----:B--2---:R2:W-:Y:S01]  /*3970*/  SYNCS.ARRIVE.TRANS64.RED.A1T0 RZ, [R3+URZ], RZ ;  /* 0x000000ff03ff79a7 */ /* 0x0045e200081004ff */
[----:B------:R2:W3:Y:S01]  /*3980*/  @P0 SYNCS.PHASECHK.TRANS64.TRYWAIT P2, [UR4], R2 ;  /* 0x00000002ff0005a7 */ /* 0x0004e20008041104 */
[----:B------:R-:W-:Y:S01]  /*3990*/  ULEA.HI UR4, UR30, UR30, URZ, 0x1 ;  /* 0x0000001e1e047291 */ /* 0x000fe2000f8f08ff */
[----:B-1----:R-:W-:-:S03]  /*39a0*/  LOP3.LUT P1, RZ, R6, 0x1, RZ, 0xc0, !PT ;  /* 0x0000000106ff7812 */ /* 0x002fc6000782c0ff */
[----:B------:R-:W-:Y:S02]  /*39b0*/  USHF.L.U32 UR11, UR4, 0x6, URZ ;  /* 0x00000006040b7899 */ /* 0x000fe400080006ff */
[----:B------:R-:W-:Y:S02]  /*39c0*/  ULOP3.LUT UR4, UR4, 0xffe, URZ, 0xc0, !UPT ;  /* 0x00000ffe04047892 */ /* 0x000fe4000f8ec0ff */
[----:B------:R-:W-:Y:S02]  /*39d0*/  ULOP3.LUT UR11, UR11, 0xffffff80, URZ, 0xc0, !UPT ;  /* 0xffffff800b0b7892 */ /* 0x000fe4000f8ec0ff */
[----:B------:R-:W-:Y:S02]  /*39e0*/  UIADD3 UR4, UPT, UPT, -UR4, UR30, URZ ;  /* 0x0000001e04047290 */ /* 0x000fe4000fffe1ff */
[----:B------:R-:W-:Y:S01]  /*39f0*/  UIADD3 UR11, UPT, UPT, UR42, UR11, URZ ;  /* 0x0000000b2a0b7290 */ /* 0x000fe2000fffe0ff */
[----:B------:R-:W1:Y:S03]  /*3a00*/  SYNCS.PHASECHK.TRANS64.TRYWAIT P0, [UR31+0xf0], R0 ;  /* 0x0000f000ff0075a7 */ /* 0x000e66000800111f */
[----:B------:R-:W-:Y:S01]  /*3a10*/  ULEA UR11, UR4, UR11, 0x14 ;  /* 0x0000000b040b7291 */ /* 0x000fe2000f8ea0ff */
[----:B-123--:R-:W-:Y:S11]  /*3a20*/  @!P0 BRA `(.L_x_66) ;  /* 0x0000004800248947 */ /* 0x00eff60003800000 */
.L_x_142:
[----:B------:R-:W-:Y:S01]  /*3a30*/  IADD3 R10, PT, PT, R10, 0x1, RZ ;  /* 0x000000010a0a7810 */ /* 0x000fe20007ffe0ff */
[----:B------:R-:W-:Y:S06]  /*3a40*/  BRA.U !UP4, `(.L_x_67) ;  /* 0x000000010cc07547 */ /* 0x000fec000b800000 */
[----:B------:R-:W-:Y:S01]  /*3a50*/  UPLOP3.LUT UP2, UPT, UPT, UPT, UPT, 0x40, 0x4 ;  /* 0x000000000004789c */ /* 0x000fe20003f4e870 */
[----:B------:R-:W-:Y:S01]  /*3a60*/  UMOV UR23, UR41 ;  /* 0x0000002900177c82 */ /* 0x000fe20008000000 */
[----:B------:R-:W-:Y:S01]  /*3a70*/  UMOV UR22, UR40 ;  /* 0x0000002800167c82 */ /* 0x000fe20008000000 */
[----:B------:R-:W-:-:S08]  /*3a80*/  UMOV UR10, UR24 ;  /* 0x00000018000a7c82 */ /* 0x000fd00008000000 */
.L_x_70:
[----:B------:R-:W-:Y:S02]  /*3a90*/  UIADD3 UR23, UPT, UPT, UR23, 0x1, URZ ;  /* 0x0000000117177890 */ /* 0x000fe4000fffe0ff */
[----:B--2---:R-:W-:Y:S02]  /*3aa0*/  ULEA UR5, UR10, UR26, 0x3 ;  /* 0x0000001a0a057291 */ /* 0x004fe4000f8e18ff */
[----:B------:R-:W-:Y:S01]  /*3ab0*/  UISETP.NE.AND UP3, UPT, UR23, URZ, UPT ;  /* 0x000000ff1700728c */ /* 0x000fe2000bf65270 */
[----:B---3--:R-:W-:Y:S10]  /*3ac0*/  @P2 BRA `(.L_x_68) ;  /* 0x00000000000c2947 */ /* 0x008ff40003800000 */
[----:B-1----:R-:W-:Y:S04]  /*3ad0*/  SHF.L.U32 R3, R8, 0x1f, RZ ;  /* 0x0000001f08037819 */ /* 0x002fe800000006ff */
[----:B------:R-:W1:Y:S02]  /*3ae0*/  SYNCS.PHASECHK.TRANS64.TRYWAIT P0, [UR5], R3 ;  /* 0x00000003ff0075a7 */ /* 0x000e640008001105 */
[----:B-1----:R-:W-:Y:S05]  /*3af0*/  @!P0 BRA `(.L_x_69) ;  /* 0x0000004800088947 */ /* 0x002fea0003800000 */
.L_x_68:
[----:B------:R-:W-:Y:S01]  /*3b00*/  UISETP.NE.AND UP0, UPT, UR22, 0x1, UPT ;  /* 0x000000011600788c */ /* 0x000fe2000bf05270 */
[----:B------:R-:W-:Y:S01]  /*3b10*/  PLOP3.LUT P2, PT, PT, PT, PT, 0x80, 0x8 ;  /* 0x000000000008781c */ /* 0x000fe20003f4f070 */
[----:B------:R-:W-:Y:S02]  /*3b20*/  UIADD3 UR4, UPT, UPT, UR10, 0x1, URZ ;  /* 0x000000010a047890 */ /* 0x000fe4000fffe0ff */
[----:B------:R-:W-:Y:S02]  /*3b30*/  UIADD3 UR25, UPT, UPT, UR5, 0x40, URZ ;  /* 0x0000004005197890 */ /* 0x000fe4000fffe0ff */
[----:B------:R-:W-:Y:S01]  /*3b40*/  UISETP.NE.AND UP1, UPT, UR4, 0x8, UPT ;  /* 0x000000080400788c */ /* 0x000fe2000bf25270 */
[----:B------:R-:W-:Y:S01]  /*3b50*/  PLOP3.LUT P0, PT, PT, PT, UP0, 0x80, 0x8 ;  /* 0x000000000008781c */ /* 0x000fe20003f0f008 */
[----:B------:R-:W-:Y:S02]  /*3b60*/  UIADD3 UR22, UPT, UPT, UR22, -0x1, URZ ;  /* 0xffffffff16167890 */ /* 0x000fe4000fffe0ff */
[----:B------:R-:W-:Y:S02]  /*3b70*/  USEL UR6, URZ, 0x1, UP1 ;  /* 0x00000001ff067887 */ /* 0x000fe40008800000 */
[----:B------:R-:W-:Y:S01]  /*3b80*/  USEL UR24, UR4, URZ, UP1 ;  /* 0x000000ff04187287 */ /* 0x000fe20008800000 */
[----:B------:R-:W-:Y:S01]  /*3b90*/  UMOV UR7, 0x40004040 ;  /* 0x4000404000077882 */ /* 0x000fe20000000000 */
[----:B------:R-:W-:Y:S02]  /*3ba0*/  UMOV UR5, 0x40004040 ;  /* 0x4000404000057882 */ /* 0x000fe40000000000 */
[----:B------:R-:W-:Y:S01]  /*3bb0*/  @UP0 ULEA UR4, UR24, UR26, 0x3 ;  /* 0x0000001a18040291 */ /* 0x000fe2000f8e18ff */
[----:B------:R-:W-:Y:S01]  /*3bc0*/  LOP3.LUT R8, R8, UR6, RZ, 0x3c, !PT ;  /* 0x0000000608087c12 */ /* 0x000fe2000f8e3cff */
[----:B------:R-:W-:Y:S01]  /*3bd0*/  ULEA UR6, UR10, UR29, 0xa ;  /* 0x0000001d0a067291 */ /* 0x000fe2000f8e50ff */
[----:B------:R-:W-:Y:S02]  /*3be0*/  UMOV UR21, 0x40004040 ;  /* 0x4000404000157882 */ /* 0x000fe40000000000 */
[----:B-1----:R-:W-:Y:S01]  /*3bf0*/  @P0 SHF.L.U32 R0, R8, 0x1f, RZ ;  /* 0x0000001f08000819 */ /* 0x002fe200000006ff */
[----:B------:R-:W-:Y:S02]  /*3c00*/  UIADD3 UR20, UPT, UPT, UR6, 0x2, URZ ;  /* 0x0000000206147890 */ /* 0x000fe4000fffe0ff */
[----:B------:R-:W-:Y:S01]  /*3c10*/  UIADD3 UR16, UPT, UPT, UR6, 0x4, URZ ;  /* 0x0000000406107890 */ /* 0x000fe2000fffe0ff */
[----:B------:R2:W3:Y:S01]  /*3c20*/  @P0 SYNCS.PHASECHK.TRANS64.TRYWAIT P2, [UR4], R0 ;  /* 0x00000000ff0005a7 */ /* 0x0004e20008041104 */
[----:B------:R-:W-:Y:S02]  /*3c30*/  ULEA UR4, UR10, UR28, 0x9 ;  /* 0x0000001c0a047291 */ /* 0x000fe4000f8e48ff */
[----:B------:R-:W-:Y:S02]  /*3c40*/  UIADD3 UR12, UPT, UPT, UR6, 0x6, URZ ;  /* 0x00000006060c7890 */ /* 0x000fe4000fffe0ff */
[----:B------:R-:W-:Y:S02]  /*3c50*/  UIADD3 UR18, UPT, UPT, UR4, 0x2, URZ ;  /* 0x0000000204127890 */ /* 0x000fe4000fffe0ff */
[----:B------:R-:W-:Y:S02]  /*3c60*/  UIADD3 UR14, UPT, UPT, UR4, 0x4, URZ ;  /* 0x00000004040e7890 */ /* 0x000fe4000fffe0ff */
[----:B------:R-:W-:Y:S01]  /*3c70*/  UIADD3 UR8, UPT, UPT, UR4, 0x6, URZ ;  /* 0x0000000604087890 */ /* 0x000fe2000fffe0ff */
[----:B------:R2:W-:Y:S01]  /*3c80*/  UTCQMMA gdesc[UR4], gdesc[UR6], tmem[UR11], tmem[UR38], idesc[UR39], UP2 ;  /* 0x00ff2606040075ea */ /* 0x0005e2000900030b */
[----:B------:R-:W-:Y:S01]  /*3c90*/  UPLOP3.LUT UP2, UPT, UPT, UPT, UPT, 0x80, 0x8 ;  /* 0x000000000008789c */ /* 0x000fe20003f4f070 */
[----:B------:R-:W-:Y:S01]  /*3ca0*/  UMOV UR19, 0x40004040 ;  /* 0x4000404000137882 */ /* 0x000fe20000000000 */
[----:B------:R-:W-:Y:S01]  /*3cb0*/  UMOV UR17, 0x40004040 ;  /* 0x4000404000117882 */ /* 0x000fe20000000000 */
[----:B------:R2:W-:Y:S01]  /*3cc0*/  UTCQMMA gdesc[UR18], gdesc[UR20], tmem[UR11], tmem[UR36], idesc[UR37], UPT ;  /* 0x00ff2414120075ea */ /* 0x0005e2000b80030b */
[----:B------:R-:W-:Y:S01]  /*3cd0*/  UMOV UR15, 0x40004040 ;  /* 0x40004040000f7882 */ /* 0x000fe20000000000 */
[----:B------:R-:W-:Y:S01]  /*3ce0*/  UMOV UR13, 0x40004040 ;  /* 0x40004040000d7882 */ /* 0x000fe20000000000 */
[----:B------:R-:W-:Y:S01]  /*3cf0*/  UMOV UR9, 0x40004040 ;  /* 0x4000404000097882 */ /* 0x000fe20000000000 */
[----:B------:R2:W-:Y:S01]  /*3d00*/  UTCQMMA gdesc[UR14], gdesc[UR16], tmem[UR11], tmem[UR34], idesc[UR35], UPT ;  /* 0x00ff22100e0075ea */ /* 0x0005e2000b80030b */
[----:B------:R2:W-:Y:S01]  /*3d10*/  UTCQMMA gdesc[UR8], gdesc[UR12], tmem[UR11], tmem[UR32], idesc[UR33], UPT ;  /* 0x00ff200c080075ea */ /* 0x0005e2000b80030b */
[----:B------:R2:W-:Y:S01]  /*3d20*/  UTCBAR.MULTICAST [UR25], URZ, UR27 ;  /* 0x000000ff190073e9 */ /* 0x0005e2000800081b */
[----:B------:R-:W-:Y:S01]  /*3d30*/  UMOV UR10, UR24 ;  /* 0x00000018000a7c82 */ /* 0x000fe20008000000 */
[----:B------:R-:W-:Y:S05]  /*3d40*/  BRA.U UP3, `(.L_x_70) ;  /* 0xfffffffd03507547 */ /* 0x000fea000b83ffff */
.L_x_67:
[----:B--2---:R-:W-:Y:S01]  /*3d50*/  UIADD3 UR4, UPT, UPT, UR30, 0x1, URZ ;  /* 0x000000011e047890 */ /* 0x004fe2000fffe0ff */
[C---:B------:R-:W-:Y:S01]  /*3d60*/  ISETP.NE.AND P0, PT, R10.reuse, 0x2, PT ;  /* 0x000000020a00780c */ /* 0x040fe20003f05270 */
[----:B------:R-:W-:Y:S02]  /*3d70*/  UIADD3 UR5, UPT, UPT, UR31, 0xd0, URZ ;  /* 0x000000d01f057890 */ /* 0x000fe4000fffe0ff */
[----:B------:R-:W-:Y:S01]  /*3d80*/  UISETP.NE.AND UP0, UPT, UR4, 0x4, UPT ;  /* 0x000000040400788c */ /* 0x000fe2000bf05270 */
[----:B-1----:R-:W-:Y:S02]  /*3d90*/  SEL R0, RZ, 0x1, P0 ;  /* 0x00000001ff007807 */ /* 0x002fe40000000000 */
[----:B------:R-:W-:Y:S01]  /*3da0*/  SEL R10, R10, RZ, P0 ;  /* 0x000000ff0a0a7207 */ /* 0x000fe20000000000 */
[----:B------:R-:W-:Y:S01]  /*3db0*/  USEL UR6, URZ, 0x1, UP0 ;  /* 0x00000001ff067887 */ /* 0x000fe20008000000 */
[----:B------:R-:W-:Y:S01]  /*3dc0*/  LOP3.LUT R9, R9, R0, RZ, 0x3c, !PT ;  /* 0x0000000009097212 */ /* 0x000fe200078e3cff */
[----:B------:R-:W-:Y:S01]  /*3dd0*/  USEL UR30, UR4, URZ, UP0 ;  /* 0x000000ff041e7287 */ /* 0x000fe20008000000 */
[----:B------:R1:W-:Y:S03]  /*3de0*/  UTCBAR [UR5], URZ ;  /* 0x000000ff050073e9 */ /* 0x0003e600080000ff */
[----:B------:R-:W-:Y:S01]  /*3df0*/  LOP3.LUT R11, R11, UR6, RZ, 0x3c, !PT ;  /* 0x000000060b0b7c12 */ /* 0x000fe2000f8e3cff */
[----:B------:R-:W-:Y:S07]  /*3e00*/  @P1 BRA `(.L_x_71) ;  /* 0xfffffff800881947 */ /* 0x000fee000383ffff */
[----:B------:R-:W2:Y:S01]  /*3e10*/  S2UR UR8, SR_CgaCtaId ;  /* 0x00000000000879c3 */ /* 0x000ea20000008800 */
[----:B------:R-:W-:Y:S01]  /*3e20*/  ELECT P0, URZ, PT ;  /* 0x0000000000ff782f */ /* 0x000fe20003800000 */
[----:B------:R-:W-:Y:S01]  /*3e30*/  IMAD.MOV.U32 R0, RZ, RZ, 0x1 ;  /* 0x00000001ff007424 */ /* 0x000fe200078e00ff */
[----:B------:R-:W-:Y:S01]  /*3e40*/  UIADD3 UR26, UPT, UPT, UR26, 0xf0, URZ ;  /* 0x000000f01a1a7890 */ /* 0x000fe2000fffe0ff */
[----:B------:R-:W-:Y:S01]  /*3e50*/  SHF.L.U32 R3, R11, 0x1f, RZ ;  /* 0x0000001f0b037819 */ /* 0x000fe200000006ff */
[----:B------:R-:W-:-:S03]  /*3e60*/  UMOV UR4, 0x40 ;  /* 0x0000004000047882 */ /* 0x000fc60000000000 */
[----:B------:R-:W-:Y:S01]  /*3e70*/  UVIRTCOUNT.DEALLOC.SMPOOL 0x80 ;  /* 0x000000800000784c */ /* 0x000fe20000000000 */
[----:B--2---:R-:W-:Y:S02]  /*3e80*/  ULEA UR8, UR8, UR4, 0x18 ;  /* 0x0000000408087291 */ /* 0x004fe4000f8ec0ff */
[----:B------:R-:W-:-:S07]  /*3e90*/  ULEA UR4, UR30, UR26, 0x3 ;  /* 0x0000001a1e047291 */ /* 0x000fce000f8e18ff */
[----:B------:R2:W-:Y:S02]  /*3ea0*/  @P0 STS.U8 [UR8+0x1c], R0 ;  /* 0x00001c00ff000988 */ /* 0x0005e40008000008 */
[----:B------:R-:W4:Y:S02]  /*3eb0*/  SYNCS.PHASECHK.TRANS64.TRYWAIT P0, [UR4], R3 ;  /* 0x00000003ff0075a7 */ /* 0x000f240008001104 */
[----:B--2-4-:R-:W-:Y:S05]  /*3ec0*/  @!P0 BRA `(.L_x_72) ;  /* 0x00000044002c8947 */ /* 0x014fea0003800000 */
.L_x_145:
[----:B------:R-:W-:-:S04]  /*3ed0*/  UIADD3 UR4, UPT, UPT, UR30, 0x1, URZ ;  /* 0x000000011e047890 */ /* 0x000fc8000fffe0ff */
[----:B------:R-:W-:-:S04]  /*3ee0*/  UISETP.NE.AND UP0, UPT, UR4, 0x4, UPT ;  /* 0x000000040400788c */ /* 0x000fc8000bf05270 */
[----:B------:R-:W-:Y:S02]  /*3ef0*/  USEL UR6, URZ, 0x1, UP0 ;  /* 0x00000001ff067887 */ /* 0x000fe40008000000 */
[----:B------:R-:W-:-:S04]  /*3f00*/  USEL UR4, UR4, URZ, UP0 ;  /* 0x000000ff04047287 */ /* 0x000fc80008000000 */
[----:B-1----:R-:W-:Y:S01]  /*3f10*/  ULEA UR5, UR4, UR26, 0x3 ;  /* 0x0000001a04057291 */ /* 0x002fe2000f8e18ff */
[----:B------:R-:W-:-:S04]  /*3f20*/  LOP3.LUT R2, R11, UR6, RZ, 0x3c, !PT ;  /* 0x000000060b027c12 */ /* 0x000fc8000f8e3cff */
[----:B--2---:R-:W-:-:S04]  /*3f30*/  SHF.L.U32 R3, R2, 0x1f, RZ ;  /* 0x0000001f02037819 */ /* 0x004fc800000006ff */
[----:B------:R-:W1:Y:S02]  /*3f40*/  SYNCS.PHASECHK.TRANS64.TRYWAIT P0, [UR5], R3 ;  /* 0x00000003ff0075a7 */ /* 0x000e640008001105 */
[----:B-1----:R-:W-:Y:S05]  /*3f50*/  @!P0 BRA `(.L_x_73) ;  /* 0x0000004400208947 */ /* 0x002fea0003800000 */
.L_x_147:
        /* <DEDUP_REMOVED lines=9> */
.L_x_149:
[----:B------:R-:W-:-:S04]  /*3ff0*/  UIADD3 UR4, UPT, UPT, UR4, 0x1, URZ ;  /* 0x0000000104047890 */ /* 0x000fc8000fffe0ff */
[----:B------:R-:W-:-:S04]  /*4000*/  UISETP.NE.AND UP0, UPT, UR4, 0x4, UPT ;  /* 0x000000040400788c */ /* 0x000fc8000bf05270 */
[----:B------:R-:W-:Y:S02]  /*4010*/  USEL UR5, URZ, 0x1, UP0 ;  /* 0x00000001ff057887 */ /* 0x000fe40008000000 */
[----:B------:R-:W-:-:S04]  /*4020*/  USEL UR4, UR4, URZ, UP0 ;  /* 0x000000ff04047287 */ /* 0x000fc80008000000 */
[----:B------:R-:W-:Y:S01]  /*4030*/  ULEA UR4, UR4, UR26, 0x3 ;  /* 0x0000001a04047291 */ /* 0x000fe2000f8e18ff */
[----:B-1----:R-:W-:-:S04]  /*4040*/  LOP3.LUT R3, R2, UR5, RZ, 0x3c, !PT ;  /* 0x0000000502037c12 */ /* 0x002fc8000f8e3cff */
[----:B------:R-:W-:-:S04]  /*4050*/  SHF.L.U32 R3, R3, 0x1f, RZ ;  /* 0x0000001f03037819 */ /* 0x000fc800000006ff */
[----:B------:R-:W1:Y:S02]  /*4060*/  SYNCS.PHASECHK.TRANS64.TRYWAIT P0, [UR4], R3 ;  /* 0x00000003ff0075a7 */ /* 0x000e640008001104 */
[----:B-1----:R-:W-:Y:S05]  /*4070*/  @!P0 BRA `(.L_x_75) ;  /* 0x0000004400088947 */ /* 0x002fea0003800000 */
.L_x_151:
[----:B------:R-:W-:Y:S01]  /*4080*/  NOP ;  /* 0x0000000000007918 */ /* 0x000fe20000000000 */
[----:B-1----:R-:W1:Y:S01]  /*4090*/  LDS R0, [UR8+0x14] ;  /* 0x00001408ff007984 */ /* 0x002e620008000800 */
[----:B------:R-:W-:Y:S01]  /*40a0*/  ULOP3.LUT UR4, UR42, 0xffff, URZ, 0xc0, !UPT ;  /* 0x0000ffff2a047892 */ /* 0x000fe2000f8ec0ff */
[----:B------:R-:W-:Y:S01]  /*40b0*/  UMOV UR5, 0xffff ;  /* 0x0000ffff00057882 */ /* 0x000fe20000000000 */
[----:B------:R-:W-:Y:S02]  /*40c0*/  UMOV UR6, 0x1 ;  /* 0x0000000100067882 */ /* 0x000fe40000000000 */
[----:B------:R-:W-:-:S04]  /*40d0*/  USHF.R.U32.HI UR4, URZ, 0x5, UR4 ;  /* 0x00000005ff047899 */ /* 0x000fc80008011604 */
[----:B------:R-:W-:Y:S02]  /*40e0*/  USHF.L.U32 UR5, UR5, UR4, URZ ;  /* 0x0000000405057299 */ /* 0x000fe400080006ff */
[----:B------:R-:W-:-:S04]  /*40f0*/  USHF.L.U32 UR4, UR6, UR4, URZ ;  /* 0x0000000406047299 */ /* 0x000fc800080006ff */
[----:B-1----:R-:W-:-:S04]  /*4100*/  LOP3.LUT R0, R0, UR5, RZ, 0xc0, !PT ;  /* 0x0000000500007c12 */ /* 0x002fc8000f8ec0ff */
[----:B------:R-:W-:-:S13]  /*4110*/  ISETP.NE.AND P0, PT, R0, UR5, PT ;  /* 0x0000000500007c0c */ /* 0x000fda000bf05270 */
[----:B------:R-:W-:Y:S05]  /*4120*/  @P0 BRA `(.L_x_76) ;  /* 0x0000000000580947 */ /* 0x000fea0003800000 */
[----:B------:R-:W1:Y:S02]  /*4130*/  LDS R0, [UR8+0x18] ;  /* 0x00001808ff007984 */ /* 0x000e640008000800 */
[----:B-1----:R-:W-:-:S04]  /*4140*/  LOP3.LUT R0, R0, UR4, RZ, 0xc0, !PT ;  /* 0x0000000400007c12 */ /* 0x002fc8000f8ec0ff */
[----:B------:R-:W-:-:S13]  /*4150*/  ISETP.NE.AND P0, PT, R0, UR4, PT ;  /* 0x0000000400007c0c */ /* 0x000fda000bf05270 */
[----:B------:R-:W-:Y:S05]  /*4160*/  @P0 BRA `(.L_x_77) ;  /* 0x00000000003c0947 */ /* 0x000fea0003800000 */
[----:B------:R-:W1:Y:S01]  /*4170*/  S2R R2, SR_LANEID ;  /* 0x0000000000027919 */ /* 0x000e620000000000 */
[----:B------:R-:W-:Y:S01]  /*4180*/  ULOP3.LUT UR5, URZ, UR5, URZ, 0x33, !UPT ;  /* 0x00000005ff057292 */ /* 0x000fe2000f8e33ff */
[----:B------:R-:W-:Y:S01]  /*4190*/  LOP3.LUT R4, RZ, UR4, RZ, 0x33, !PT ;  /* 0x00000004ff047c12 */ /* 0x000fe2000f8e33ff */
[----:B------:R-:W-:Y:S02]  /*41a0*/  VOTEU.ANY UR4, UPT, PT ;  /* 0x0000000000047886 */ /* 0x000fe400038e0100 */
[----:B------:R-:W-:Y:S01]  /*41b0*/  UFLO.U32 UR4, UR4 ;  /* 0x00000004000472bd */ /* 0x000fe200080e0000 */
[----:B------:R-:W2:Y:S01]  /*41c0*/  REDUX UR6, R4 ;  /* 0x00000000040673c4 */ /* 0x000ea20000000000 */
[----:B------:R-:W-:-:S06]  /*41d0*/  IMAD.U32 R0, RZ, RZ, UR5 ;  /* 0x00000005ff007e24 */ /* 0x000fcc000f8e00ff */
[----:B------:R4:W-:Y:S01]  /*41e0*/  UTCATOMSWS.AND URZ, UR5 ;  /* 0x0000000500ff79e3 */ /* 0x0009e20008000000 */
[----:B------:R-:W3:Y:S01]  /*41f0*/  REDUX UR7, R0 ;  /* 0x00000000000773c4 */ /* 0x000ee20000000000 */
[----:B-1----:R-:W-:Y:S01]  /*4200*/  ISETP.EQ.U32.AND P0, PT, R2, UR4, PT ;  /* 0x0000000402007c0c */ /* 0x002fe2000bf02070 */
[----:B--2---:R-:W-:Y:S01]  /*4210*/  IMAD.U32 R2, RZ, RZ, UR6 ;  /* 0x00000006ff027e24 */ /* 0x004fe2000f8e00ff */
[----:B---3--:R-:W-:-:S11]  /*4220*/  MOV R3, UR7 ;  /* 0x0000000700037c02 */ /* 0x008fd60008000f00 */
[----:B------:R4:W-:Y:S04]  /*4230*/  @P0 ATOMS.AND RZ, [UR8+0x14], R3 ;  /* 0x00001403ffff098c */ /* 0x0009e8000a800008 */
[----:B------:R4:W-:Y:S01]  /*4240*/  @P0 ATOMS.AND RZ, [UR8+0x18], R2 ;  /* 0x00001802ffff098c */ /* 0x0009e2000a800008 */
[----:B------:R-:W-:Y:S05]  /*4250*/  BRA `(.L_x_78) ;  /* 0x0000000000147947 */ /* 0x000fea0003800000 */
.L_x_77:
[----:B------:R-:W-:Y:S02]  /*4260*/  MOV R2, 0x4280 ;  /* 0x0000428000027802 */ /* 0x000fe40000000f00 */
[----:B---3-5:R-:W-:Y:S05]  /*4270*/  CALL.REL.NOINC `($__internal_0_$__cuda_sm10x_tcgen05_guardrail_trap_col_being_dealloced_not_returned_by_alloc) ;  /* 0x0000004400647944 */ /* 0x028fea0003c00000 */
[----:B------:R-:W-:Y:S05]  /*4280*/  BRA `(.L_x_78) ;  /* 0x0000000000087947 */ /* 0x000fea0003800000 */
.L_x_76:
[----:B------:R-:W-:Y:S02]  /*4290*/  MOV R2, 0x42b0 ;  /* 0x000042b000027802 */ /* 0x000fe40000000f00 */
[----:B---3-5:R-:W-:Y:S05]  /*42a0*/  CALL.REL.NOINC `($__internal_2_$__cuda_sm10x_tcgen05_guardrail_trap_unallocated_columns_being_dealloced) ;  /* 0x0000004400707944 */ /* 0x028fea0003c00000 */
.L_x_78:
[----:B------:R-:W-:Y:S01]  /*42b0*/  NOP ;  /* 0x0000000000007918 */ /* 0x000fe20000000000 */
[----:B----4-:R-:W-:Y:S05]  /*42c0*/  EXIT ;  /* 0x000000000000794d */ /* 0x010fea0003800000 */
.L_x_60:
[----:B------:R-:W-:-:S09]  /*42d0*/  UISETP.NE.OR UP0, UPT, UR17, 0x3, !UP5 ;  /* 0x000000031100788c */ /* 0x000fd2000ef05670 */
[----:B------:R-:W-:Y:S05]  /*42e0*/  BRA.U UP0, `(.L_x_79) ;  /* 0x0000000d00807547 */ /* 0x000fea000b800000 */
[----:B------:R-:W2:Y:S01]  /*42f0*/  S2UR UR10, SR_CgaCtaId ;  /* 0x00000000000a79c3 */ /* 0x000ea20000008800 */
[----:B------:R-:W3:Y:S01]  /*4300*/  LDCU UR32, c[0x0][0x370] ;  /* 0x00006e00ff2077ac */ /* 0x000ee20008000800 */
[----:B------:R-:W-:Y:S02]  /*4310*/  HFMA2 R13, -RZ, RZ, 0, 0 ;  /* 0x00000000ff0d7431 */ /* 0x000fe400000001ff */
[----:B------:R-:W-:Y:S01]  /*4320*/  IMAD.MOV.U32 R15, RZ, RZ, 0x1 ;  /* 0x00000001ff0f7424 */ /* 0x000fe200078e00ff */
[----:B------:R-:W-:Y:S01]  /*4330*/  MOV R7, 0x1000 ;  /* 0x0000100000077802 */ /* 0x000fe20000000f00 */
[----:B------:R-:W3:Y:S01]  /*4340*/  LDCU.128 UR28, c[0x0][0xb10] ;  /* 0x00016200ff1c77ac */ /* 0x000ee20008000c00 */
[----:B------:R-:W-:Y:S01]  /*4350*/  IMAD.MOV.U32 R14, RZ, RZ, RZ ;  /* 0x000000ffff0e7224 */ /* 0x000fe200078e00ff */
[----:B------:R-:W4:Y:S01]  /*4360*/  LDC.64 R16, c[0x0][0x348] ;  /* 0x0000d200ff107b82 */ /* 0x000f220000000a00 */
[----:B------:R-:W1:Y:S01]  /*4370*/  LDCU UR27, c[0x0][0x374] ;  /* 0x00006e80ff1b77ac */ /* 0x000e620008000800 */
[----:B------:R-:W2:Y:S06]  /*4380*/  LDCU UR15, c[0x0][0xb0c] ;  /* 0x00016180ff0f77ac */ /* 0x000eac0008000800 */
[----:B------:R-:W4:Y:S01]  /*4390*/  LDC.64 R2, c[0x0][0x888] ;  /* 0x00022200ff027b82 */ /* 0x000f220000000a00 */
[----:B------:R-:W2:Y:S01]  /*43a0*/  LDCU UR39, c[0x0][0xb20] ;  /* 0x00016400ff2777ac */ /* 0x000ea20008000800 */
[----:B------:R-:W2:Y:S06]  /*43b0*/  LDCU UR4, c[0x0][0xb30] ;  /* 0x00016600ff0477ac */ /* 0x000eac0008000800 */
[----:B------:R-:W4:Y:S01]  /*43c0*/  LDC.64 R4, c[0x0][0x890] ;  /* 0x00022400ff047b82 */ /* 0x000f220000000a00 */
[----:B------:R-:W-:Y:S01]  /*43d0*/  UMOV UR21, 0x400 ;  /* 0x0000040000157882 */ /* 0x000fe20000000000 */
[----:B---3--:R-:W-:-:S02]  /*43e0*/  UIMAD.WIDE.U32 UR6, UR32, UR28, URZ ;  /* 0x0000001c200672a5 */ /* 0x008fc4000f8e00ff */
[----:B-1----:R-:W-:Y:S02]  /*43f0*/  UIMAD.WIDE.U32 UR8, UR27, UR31, URZ ;  /* 0x0000001f1b0872a5 */ /* 0x002fe4000f8e00ff */
[----:B--2---:R-:W-:Y:S02]  /*4400*/  ULEA UR21, UR10, UR21, 0x18 ;  /* 0x000000150a157291 */ /* 0x004fe4000f8ec0ff */
[----:B------:R-:W-:Y:S02]  /*4410*/  UPLOP3.LUT UP3, UPT, UPT, UPT, UPT, 0x40, 0x4 ;  /* 0x000000000004789c */ /* 0x000fe40003f6e870 */
[----:B------:R-:W-:Y:S02]  /*4420*/  UIADD3 UR33, UPT, UPT, UR21, 0x88, URZ ;  /* 0x0000008815217890 */ /* 0x000fe4000fffe0ff */
[----:B------:R-:W-:Y:S01]  /*4430*/  UIADD3 UR17, UPT, UPT, UR21, 0x80, URZ ;  /* 0x0000008015117890 */ /* 0x000fe2000fffe0ff */
[----:B------:R-:W-:Y:S01]  /*4440*/  UMOV UR6, UR7 ;  /* 0x0000000700067c82 */ /* 0x000fe20008000000 */
[----:B------:R-:W-:Y:S01]  /*4450*/  UMOV UR35, UR9 ;  /* 0x0000000900237c82 */ /* 0x000fe20008000000 */
[----:B------:R-:W-:-:S02]  /*4460*/  UISETP.GE.AND UP0, UPT, UR42, 0x1, UPT ;  /* 0x000000012a00788c */ /* 0x000fc4000bf06270 */
[----:B------:R-:W-:Y:S01]  /*4470*/  UISETP.NE.AND UP4, UPT, UR42, 0x1, UPT ;  /* 0x000000012a00788c */ /* 0x000fe2000bf85270 */
[----:B------:R-:W1:Y:S01]  /*4480*/  LDCU.64 UR22, c[0x0][0xb28] ;  /* 0x00016500ff1677ac */ /* 0x000e620008000a00 */
[----:B------:R-:W-:Y:S02]  /*4490*/  UISETP.NE.AND UP6, UPT, UR15, 0x1, UPT ;  /* 0x000000010f00788c */ /* 0x000fe4000bfc5270 */
[----:B------:R-:W-:Y:S02]  /*44a0*/  UISETP.NE.AND UP5, UPT, UR30, 0x1, UPT ;  /* 0x000000011e00788c */ /* 0x000fe4000bfa5270 */
[----:B------:R-:W-:Y:S02]  /*44b0*/  UPRMT UR33, UR10, 0x654, UR33 ;  /* 0x000006540a217896 */ /* 0x000fe40008000021 */
[----:B------:R-:W-:Y:S02]  /*44c0*/  USHF.R.U32.HI UR37, URZ, UR29, UR6 ;  /* 0x0000001dff257299 */ /* 0x000fe40008011606 */
[----:B------:R-:W-:-:S02]  /*44d0*/  UPRMT UR34, UR10, 0x654, UR17 ;  /* 0x000006540a227896 */ /* 0x000fc40008000011 */
[----:B------:R-:W-:Y:S02]  /*44e0*/  USHF.R.U32.HI UR35, URZ, UR39, UR35 ;  /* 0x00000027ff237299 */ /* 0x000fe40008011623 */
[----:B------:R-:W-:-:S11]  /*44f0*/  UISETP.NE.AND UP2, UPT, UR4, 0x1, UPT ;  /* 0x000000010400788c */ /* 0x000fd6000bf45270 */
.L_x_88:
[C---:B------:R-:W-:Y:S02]  /*4500*/  LEA R12, R14.reuse, UR21, 0x3 ;  /* 0x000000150e0c7c11 */ /* 0x040fe4000f8e18ff */
[----:B------:R-:W-:Y:S02]  /*4510*/  SHF.L.U32 R9, R13, 0x1f, RZ ;  /* 0x0000001f0d097819 */ /* 0x000fe400000006ff */
[----:B------:R-:W-:Y:S02]  /*4520*/  LEA R10, R14, UR21, 0x4 ;  /* 0x000000150e0a7c11 */ /* 0x000fe4000f8e20ff */
[----:B--2---:R-:W2:Y:S02]  /*4530*/  SYNCS.PHASECHK.TRANS64.TRYWAIT P0, [R12+URZ+0xb0], R9 ;  /* 0x0000b0090c0075a7 */ /* 0x004ea400080011ff */
[----:B--2---:R-:W-:Y:S05]  /*4540*/  @!P0 BRA `(.L_x_80) ;  /* 0x0000003c00ec8947 */ /* 0x004fea0003800000 */
.L_x_152:
[----:B--2---:R-:W2:Y:S01]  /*4550*/  LDS.128 R8, [R10+0x140] ;  /* 0x000140000a087984 */ /* 0x004ea20000000c00 */
[----:B------:R-:W-:Y:S01]  /*4560*/  UISETP.GE.AND UP0, UPT, UR42, 0x1, UPT ;  /* 0x000000012a00788c */ /* 0x000fe2000bf06270 */
[----:B------:R-:W-:Y:S01]  /*4570*/  @!PT LDS RZ, [RZ] ;  /* 0x00000000fffff984 */ /* 0x000fe20000000800 */
[----:B------:R-:W-:Y:S01]  /*4580*/  @!PT LDS RZ, [RZ] ;  /* 0x00000000fffff984 */ /* 0x000fe20000000800 */
[----:B------:R-:W-:Y:S01]  /*4590*/  @!PT LDS RZ, [RZ] ;  /* 0x00000000fffff984 */ /* 0x000fe20000000800 */
[----:B------:R-:W-:Y:S01]  /*45a0*/  @!PT LDS RZ, [RZ] ;  /* 0x00000000fffff984 */ /* 0x000fe20000000800 */
[----:B------:R3:W-:Y:S06]  /*45b0*/  MEMBAR.ALL.CTA ;  /* 0x0000000000007992 */ /* 0x0007ec0000008000 */
[----:B---3--:R-:W3:Y:S01]  /*45c0*/  FENCE.VIEW.ASYNC.S ;  /* 0x00000000000073c6 */ /* 0x008ee20000000000 */
[----:B--2---:R-:W-:Y:S11]  /*45d0*/  LOP3.LUT P0, RZ, R10, 0x1, RZ, 0xc0, !PT ;  /* 0x000000010aff7812 */ /* 0x004ff6000780c0ff */
[----:B------:R-:W-:Y:S02]  /*45e0*/  @!UPT UIADD3 URZ, UPT, UPT, URZ, URZ, URZ ;  /* 0x000000fffffff290 */ /* 0x000fe4000fffe0ff */
[----:B---3--:R-:W-:Y:S01]  /*45f0*/  VOTEU.ANY UP1, P0 ;  /* 0x0000000000ff7886 */ /* 0x008fe20000020100 */
[----:B------:R-:W-:Y:S11]  /*4600*/  PLOP3.LUT P0, PT, PT, PT, UP1, 0x80, 0x8 ;  /* 0x000000000008781c */ /* 0x000ff60003f0f018 */
[----:B------:R-:W-:Y:S02]  /*4610*/  @!UPT UIADD3 URZ, UPT, UPT, URZ, URZ, URZ ;  /* 0x000000fffffff290 */ /* 0x000fe4000fffe0ff */
[----:B------:R-:W-:Y:S02]  /*4620*/  @P0 SHF.R.U32.HI R0, RZ, 0x10, R9 ;  /* 0x00000010ff000819 */ /* 0x000fe40000011609 */
[----:B------:R-:W-:Y:S02]  /*4630*/  @P0 MOV R6, R8 ;  /* 0x0000000800060202 */ /* 0x000fe40000000f00 */
[----:B------:R-:W-:Y:S01]  /*4640*/  @P0 R2UR UR4, R0 ;  /* 0x00000000000402ca */ /* 0x000fe200000e0000 */
[----:B------:R-:W-:Y:S01]  /*4650*/  VIADD R0, R12, 0xc0 ;  /* 0x000000c00c007836 */ /* 0x000fe20000000000 */
[----:B------:R-:W-:Y:S02]  /*4660*/  @P0 LOP3.LUT R8, R9, 0xffff, RZ, 0xc0, !PT ;  /* 0x0000ffff09080812 */ /* 0x000fe400078ec0ff */
[----:B------:R-:W-:Y:S02]  /*4670*/  @P0 R2UR UR6, R6 ;  /* 0x00000000060602ca */ /* 0x000fe400000e0000 */
[----:B------:R-:W-:Y:S02]  /*4680*/  PRMT R0, RZ, 0x654, R0 ;  /* 0x00000654ff007816 */ /* 0x000fe40000000000 */
[----:B------:R-:W-:Y:S02]  /*4690*/  @P0 R2UR UR5, R8 ;  /* 0x00000000080502ca */ /* 0x000fe400000e0000 */
[----:B------:R2:W-:Y:S03]  /*46a0*/  SYNCS.ARRIVE.TRANS64.RED.A1T0 RZ, [R0+URZ], RZ ;  /* 0x000000ff00ff79a7 */ /* 0x0005e600081004ff */
[----:B------:R-:W-:Y:S04]  /*46b0*/  @UP1 UMOV UR26, UR4 ;  /* 0x00000004001a1c82 */ /* 0x000fe80008000000 */
[----:B------:R-:W-:Y:S04]  /*46c0*/  @UP1 UMOV UR14, UR6 ;  /* 0x00000006000e1c82 */ /* 0x000fe80008000000 */
[----:B------:R-:W-:Y:S01]  /*46d0*/  @UP1 UMOV UR13, UR5 ;  /* 0x00000005000d1c82 */ /* 0x000fe20008000000 */
[----:B------:R-:W-:Y:S05]  /*46e0*/  BRA.U !UP0, `(.L_x_81) ;  /* 0x0000000108a47547 */ /* 0x000fea000b800000 */
[----:B------:R-:W-:Y:S02]  /*46f0*/  UIMAD.WIDE.U32 UR8, UR13, UR31, URZ ;  /* 0x0000001f0d0872a5 */ /* 0x000fe4000f8e00ff */
[----:B------:R-:W-:Y:S02]  /*4700*/  UIMAD.WIDE.U32 UR10, UR14, UR28, URZ ;  /* 0x0000001c0e0a72a5 */ /* 0x000fe4000f8e00ff */
[----:B------:R-:W-:Y:S02]  /*4710*/  USEL UR4, UR27, UR35, !UP5 ;  /* 0x000000231b047287 */ /* 0x000fe4000e800000 */
[----:B------:R-:W-:Y:S02]  /*4720*/  USEL UR7, UR32, UR37, !UP6 ;  /* 0x0000002520077287 */ /* 0x000fe4000f000000 */
[----:B-1----:R-:W-:Y:S02]  /*4730*/  UIMAD.WIDE.U32 UR18, UR4, UR22, URZ ;  /* 0x00000016041272a5 */ /* 0x002fe4000f8e00ff */
[----:B------:R-:W-:Y:S01]  /*4740*/  UIMAD.WIDE.U32 UR24, UR7, UR22, URZ ;  /* 0x00000016071872a5 */ /* 0x000fe2000f8e00ff */
[----:B------:R-:W-:Y:S02]  /*4750*/  UMOV UR5, UR9 ;  /* 0x0000000900057c82 */ /* 0x000fe40008000000 */
[----:B------:R-:W-:Y:S03]  /*4760*/  USHF.R.U32.HI UR6, URZ, UR39, UR5 ;  /* 0x00000027ff067299 */ /* 0x000fe60008011605 */
[----:B------:R-:W-:Y:S01]  /*4770*/  UMOV UR5, UR11 ;  /* 0x0000000b00057c82 */ /* 0x000fe20008000000 */
[----:B------:R-:W-:Y:S02]  /*4780*/  USEL UR6, UR13, UR6, !UP5 ;  /* 0x000000060d067287 */ /* 0x000fe4000e800000 */
[----:B------:R-:W-:Y:S02]  /*4790*/  USHF.R.U32.HI UR8, URZ, UR29, UR5 ;  /* 0x0000001dff087299 */ /* 0x000fe40008011605 */
[----:B------:R-:W-:Y:S01]  /*47a0*/  UIMAD.WIDE.U32 UR10, UR6, UR22, URZ ;  /* 0x00000016060a72a5 */ /* 0x000fe2000f8e00ff */
[----:B------:R-:W-:Y:S02]  /*47b0*/  UMOV UR5, UR19 ;  /* 0x0000001300057c82 */ /* 0x000fe40008000000 */
[----:B------:R-:W-:Y:S03]  /*47c0*/  @UP4 USHF.R.U32.HI UR4, URZ, UR23, UR5 ;  /* 0x00000017ff044299 */ /* 0x000fe60008011605 */
[----:B------:R-:W-:Y:S01]  /*47d0*/  UMOV UR5, UR25 ;  /* 0x0000001900057c82 */ /* 0x000fe20008000000 */
[----:B------:R-:W-:Y:S02]  /*47e0*/  UIMAD UR4, UR42, UR4, URZ ;  /* 0x000000042a0472a4 */ /* 0x000fe4000f8e02ff */
[----:B------:R-:W-:Y:S02]  /*47f0*/  @UP4 USHF.R.U32.HI UR7, URZ, UR23, UR5 ;  /* 0x00000017ff074299 */ /* 0x000fe40008011605 */
[----:B------:R-:W-:Y:S02]  /*4800*/  USEL UR5, UR14, UR8, !UP6 ;  /* 0x000000080e057287 */ /* 0x000fe4000f000000 */
[----:B------:R-:W-:Y:S02]  /*4810*/  UIMAD UR8, UR42, UR7, URZ ;  /* 0x000000072a0872a4 */ /* 0x000fe4000f8e02ff */
[----:B------:R-:W-:Y:S03]  /*4820*/  UISETP.GE.AND UP0, UPT, UR6, UR4, UPT ;  /* 0x000000040600728c */ /* 0x000fe6000bf06270 */
[----:B------:R-:W-:Y:S01]  /*4830*/  UMOV UR4, UR11 ;  /* 0x0000000b00047c82 */ /* 0x000fe20008000000 */
[----:B------:R-:W-:Y:S02]  /*4840*/  UISETP.GE.OR UP0, UPT, UR5, UR8, UP0 ;  /* 0x000000080500728c */ /* 0x000fe40008706670 */
[----:B------:R-:W-:Y:S02]  /*4850*/  USHF.R.U32.HI UR4, URZ, UR23, UR4 ;  /* 0x00000017ff047299 */ /* 0x000fe40008011604 */
[----:B------:R-:W-:Y:S02]  /*4860*/  UIMAD.WIDE.U32 UR8, UR5, UR22, URZ ;  /* 0x00000016050872a5 */ /* 0x000fe4000f8e00ff */
[----:B------:R-:W-:Y:S04]  /*4870*/  USEL UR10, UR6, UR4, !UP4 ;  /* 0x00000004060a7287 */ /* 0x000fe8000e000000 */
[----:B------:R-:W-:Y:S01]  /*4880*/  UIADD3 UR11, UPT, UPT, -UR10, URZ, URZ ;  /* 0x000000ff0a0b7290 */ /* 0x000fe2000fffe1ff */
[----:B------:R-:W-:Y:S02]  /*4890*/  @!UP0 UMOV UR4, UR9 ;  /* 0x0000000900048c82 */ /* 0x000fe40008000000 */
[----:B------:R-:W-:Y:S02]  /*48a0*/  @!UP0 USHF.R.U32.HI UR4, URZ, UR23, UR4 ;  /* 0x00000017ff048299 */ /* 0x000fe40008011604 */
[----:B------:R-:W-:Y:S02]  /*48b0*/  UIMAD UR8, UR42, UR11, UR6 ;  /* 0x0000000b2a0872a4 */ /* 0x000fe4000f8e0206 */
[----:B------:R-:W-:Y:S04]  /*48c0*/  @!UP0 USEL UR4, UR5, UR4, !UP4 ;  /* 0x0000000405048287 */ /* 0x000fe8000e000000 */
[----:B------:R-:W-:Y:S02]  /*48d0*/  @!UP0 UIMAD UR8, UR7, UR8, UR4 ;  /* 0x00000008070882a4 */ /* 0x000fe4000f8e0204 */
[----:B------:R-:W-:Y:S02]  /*48e0*/  @!UP0 UIADD3 UR9, UPT, UPT, UR10, -UR4, URZ ;  /* 0x800000040a098290 */ /* 0x000fe4000fffe0ff */
[----:B------:R-:W-:Y:S02]  /*48f0*/  UIADD3 UR4, UPT, UPT, -UR5, URZ, URZ ;  /* 0x000000ff05047290 */ /* 0x000fe4000fffe1ff */
[----:B------:R-:W-:Y:S02]  /*4900*/  UIADD3 UR7, UPT, UPT, -UR6, URZ, URZ ;  /* 0x000000ff06077290 */ /* 0x000fe4000fffe1ff */
[----:B------:R-:W-:Y:S02]  /*4910*/  @!UP0 UIMAD UR6, UR9, UR42, UR5 ;  /* 0x0000002a090682a4 */ /* 0x000fe4000f8e0205 */
[----:B------:R-:W-:Y:S02]  /*4920*/  UIMAD UR14, UR15, UR4, UR14 ;  /* 0x000000040f0e72a4 */ /* 0x000fe4000f8e020e */
[----:B------:R-:W-:Y:S01]  /*4930*/  UIMAD UR13, UR30, UR7, UR13 ;  /* 0x000000071e0d72a4 */ /* 0x000fe2000f8e020d */
[----:B------:R-:W-:Y:S02]  /*4940*/  @!UP0 UMOV UR5, UR8 ;  /* 0x0000000800058c82 */ /* 0x000fe40008000000 */
[----:B------:R-:W-:Y:S02]  /*4950*/  UIMAD UR14, UR5, UR15, UR14 ;  /* 0x0000000f050e72a4 */ /* 0x000fe4000f8e020e */
[----:B------:R-:W-:Y:S11]  /*4960*/  UIMAD UR13, UR6, UR30, UR13 ;  /* 0x0000001e060d72a4 */ /* 0x000ff6000f8e020d */
[----:B------:R-:W-:Y:S01]  /*4970*/  @!UPT UIADD3 URZ, UPT, UPT, URZ, URZ, URZ ;  /* 0x000000fffffff290 */ /* 0x000fe2000fffe0ff */
.L_x_81:
[----:B------:R-:W3:Y:S01]  /*4980*/  @!UP2 LDCU.128 UR8, c[0x0][0xb10] ;  /* 0x00016200ff08a7ac */ /* 0x000ee20008000c00 */
[C---:B----4-:R-:W-:Y:S02]  /*4990*/  ISETP.NE.U32.AND P1, PT, R4.reuse, RZ, PT ;  /* 0x000000ff0400720c */ /* 0x050fe40003f25070 */
[----:B------:R-:W-:Y:S02]  /*49a0*/  ISETP.NE.U32.AND P0, PT, R4, RZ, PT ;  /* 0x000000ff0400720c */ /* 0x000fe40003f05070 */
[C---:B------:R-:W-:Y:S02]  /*49b0*/  ISETP.NE.AND.EX P1, PT, R5.reuse, RZ, PT, P1 ;  /* 0x000000ff0500720c */ /* 0x040fe40003f25310 */
[----:B------:R-:W-:Y:S01]  /*49c0*/  ISETP.NE.AND.EX P0, PT, R5, RZ, PT, P0 ;  /* 0x000000ff0500720c */ /* 0x000fe20003f05300 */
[----:B------:R-:W4:Y:S01]  /*49d0*/  @!UP2 LDCU UR5, c[0x0][0xb0c] ;  /* 0x00016180ff05a7ac */ /* 0x000f220008000800 */
[----:B------:R-:W-:Y:S01]  /*49e0*/  SHF.L.U32 R9, R15, 0x1f, RZ ;  /* 0x0000001f0f097819 */ /* 0x000fe200000006ff */
[----:B------:R-:W-:Y:S02]  /*49f0*/  USHF.L.U32 UR19, UR16, 0x6, URZ ;  /* 0x0000000610137899 */ /* 0x000fe400080006ff */
[----:B------:R-:W-:Y:S02]  /*4a00*/  USHF.L.U32 UR18, UR20, 0x7, URZ ;  /* 0x0000000714127899 */ /* 0x000fe400080006ff */
[----:B---3--:R-:W-:Y:S07]  /*4a10*/  UIMAD.WIDE.U32 UR6, UR14, UR8, URZ ;  /* 0x000000080e0672a5 */ /* 0x008fee000f8e00ff */
[----:B------:R-:W-:Y:S01]  /*4a20*/  @!UP2 UMOV UR4, UR7 ;  /* 0x000000070004ac82 */ /* 0x000fe20008000000 */
[----:B----4-:R-:W-:Y:S02]  /*4a30*/  @!UP2 UISETP.NE.AND UP0, UPT, UR5, 0x1, UPT ;  /* 0x000000010500a88c */ /* 0x010fe4000bf05270 */
[----:B------:R-:W-:Y:S02]  /*4a40*/  @!UP2 USHF.R.U32.HI UR4, URZ, UR9, UR4 ;  /* 0x00000009ff04a299 */ /* 0x000fe40008011604 */
[----:B------:R-:W-:Y:S02]  /*4a50*/  UIMAD.WIDE.U32 UR6, UR13, UR11, URZ ;  /* 0x0000000b0d0672a5 */ /* 0x000fe4000f8e00ff */
[----:B------:R-:W-:Y:S02]  /*4a60*/  @!UP2 USEL UR8, UR14, UR4, !UP0 ;  /* 0x000000040e08a287 */ /* 0x000fe4000c000000 */
[----:B------:R-:W-:Y:S03]  /*4a70*/  @!UP2 UISETP.NE.AND UP0, UPT, UR10, 0x1, UPT ;  /* 0x000000010a00a88c */ /* 0x000fe6000bf05270 */
[----:B------:R-:W-:Y:S02]  /*4a80*/  @!UP2 UMOV UR6, UR7 ;  /* 0x000000070006ac82 */ /* 0x000fe40008000000 */
[----:B------:R-:W3:Y:S02]  /*4a90*/  @!UP2 LDCU UR4, c[0x0][0xb20] ;  /* 0x00016400ff04a7ac */ /* 0x000ee40008000800 */
[----:B---3--:R-:W-:Y:S04]  /*4aa0*/  @!UP2 USHF.R.U32.HI UR6, URZ, UR4, UR6 ;  /* 0x00000004ff06a299 */ /* 0x008fe80008011606 */
[----:B------:R-:W-:Y:S04]  /*4ab0*/  @!UP2 USEL UR6, UR13, UR6, !UP0 ;  /* 0x000000060d06a287 */ /* 0x000fe8000c000000 */
[----:B------:R-:W-:Y:S02]  /*4ac0*/  @!UP2 UIADD3 UR4, UPT, UPT, -UR8, UR6, URZ ;  /* 0x000000060804a290 */ /* 0x000fe4000fffe1ff */
[----:B------:R-:W-:Y:S02]  /*4ad0*/  @!UP2 UIADD3 UR6, UPT, UPT, UR8, -UR6, URZ ;  /* 0x800000060806a290 */ /* 0x000fe4000fffe0ff */
[----:B------:R-:W-:Y:S02]  /*4ae0*/  @!UP2 UIMAD UR14, UR4, UR5, UR14 ;  /* 0x00000005040ea2a4 */ /* 0x000fe4000f8e020e */
[----:B------:R-:W-:Y:S01]  /*4af0*/  @!UP2 UIMAD UR13, UR6, UR10, UR13 ;  /* 0x0000000a060da2a4 */ /* 0x000fe2000f8e020d */
[----:B------:R-:W-:Y:S11]  /*4b00*/  BRA.U UP3, `(.L_x_82) ;  /* 0x0000000103107547 */ /* 0x000ff6000b800000 */
[----:B--2---:R-:W-:Y:S04]  /*4b10*/  MOV R0, UR38 ;  /* 0x0000002600007c02 */ /* 0x004fe80008000f00 */
[----:B------:R-:W-:Y:S04]  /*4b20*/  SHF.L.U32 R11, R0, 0x1f, RZ ;  /* 0x0000001f000b7819 */ /* 0x000fe800000006ff */
[----:B------:R-:W2:Y:S02]  /*4b30*/  SYNCS.PHASECHK.TRANS64.TRYWAIT P2, [UR21+0xa8], R11 ;  /* 0x0000a80bff0075a7 */ /* 0x000ea40008041115 */
[----:B--2---:R-:W-:Y:S05]  /*4b40*/  @!P2 BRA `(.L_x_83) ;  /* 0x000000380080a947 */ /* 0x004fea0003800000 */
.L_x_82:
[----:B------:R-:W-:Y:S05]  /*4b50*/  @!P1 BRA `(.L_x_84) ;  /* 0x0000000000309947 */ /* 0x000fea0003800000 */
[----:B------:R-:W-:Y:S01]  /*4b60*/  ISETP.NE.U32.AND P1, PT, R2, RZ, PT ;  /* 0x000000ff0200720c */ /* 0x000fe20003f25070 */
[----:B------:R-:W3:Y:S01]  /*4b70*/  LDCU.64 UR4, c[0x0][0x358] ;  /* 0x00006b00ff0477ac */ /* 0x000ee20008000a00 */
[----:B------:R-:W-:Y:S02]  /*4b80*/  IMAD.MOV.U32 R88, RZ, RZ, 0x1 ;  /* 0x00000001ff587424 */ /* 0x000fe400078e00ff */
[----:B------:R-:W-:Y:S11]  /*4b90*/  ISETP.NE.AND.EX P1, PT, R3, RZ, PT, P1 ;  /* 0x000000ff0300720c */ /* 0x000ff60003f25310 */
[----:B------:R-:W-:Y:S02]  /*4ba0*/  @!UPT UIADD3 URZ, UPT, UPT, URZ, URZ, URZ ;  /* 0x000000fffffff290 */ /* 0x000fe4000fffe0ff */
[----:B--2---:R-:W2:Y:S01]  /*4bb0*/  @P1 LDC.64 R10, c[0x0][0x888] ;  /* 0x00022200ff0a1b82 */ /* 0x004ea20000000a00 */
[----:B------:R-:W-:Y:S04]  /*4bc0*/  @P1 IMAD R0, R4, UR36, RZ ;  /* 0x0000002404001c24 */ /* 0x000fe8000f8e02ff */
[----:B--2---:R-:W-:Y:S04]  /*4bd0*/  @P1 IMAD.WIDE R10, R0, 0x4, R10 ;  /* 0x00000004000a1825 */ /* 0x004fe800078e020a */
[----:B------:R-:W-:Y:S01]  /*4be0*/  HFMA2 R0, -RZ, RZ, 0, 5.9604644775390625e-08 ;  /* 0x00000001ff007431 */ /* 0x000fe200000001ff */
[----:B---3-5:R3:W5:Y:S04]  /*4bf0*/  @P1 LDG.E R41, desc[UR4][R10.64] ;  /* 0x000000040a291981 */ /* 0x028768000c1e1900 */
[----:B------:R-:W-:Y:S01]  /*4c00*/  @!P1 PRMT R88, R0, 0x7610, R88 ;  /* 0x0000761000589816 */ /* 0x000fe20000000058 */
[----:B---3--:R-:W4:Y:S06]  /*4c10*/  @!P1 LDC R41, c[0x0][0x880] ;  /* 0x00022000ff299b82 */ /* 0x008f2c0000000800 */
.L_x_84:
[----:B----45:R-:W-:Y:S01]  /*4c20*/  @!P0 FSETP.EQ.AND P1, PT, R41, RZ, PT ;  /* 0x000000ff2900820b */ /* 0x030fe20003f22000 */
[----:B------:R-:W-:Y:S01]  /*4c30*/  @!UPT UIADD3 URZ, UPT, UPT, URZ, URZ, URZ ;  /* 0x000000fffffff290 */ /* 0x000fe2000fffe0ff */
[----:B------:R-:W-:Y:S11]  /*4c40*/  @!P0 BRA `(.L_x_85) ;  /* 0x0000000000188947 */ /* 0x000ff60003800000 */
[----:B------:R-:W-:Y:S02]  /*4c50*/  LOP3.LUT P0, RZ, R88, 0xff, RZ, 0xc0, !PT ;  /* 0x000000ff58ff7812 */ /* 0x000fe4000780c0ff */
[----:B------:R-:W-:Y:S04]  /*4c60*/  ISETP.NE.U32.AND P1, PT, R2, RZ, PT ;  /* 0x000000ff0200720c */ /* 0x000fe80003f25070 */
[----:B------:R-:W-:Y:S04]  /*4c70*/  ISETP.NE.AND.EX P1, PT, R3, RZ, PT, P1 ;  /* 0x000000ff0300720c */ /* 0x000fe80003f25310 */
[----:B------:R-:W-:Y:S03]  /*4c80*/  PLOP3.LUT P1, PT, P1, PT, PT, 0x8, 0x80 ;  /* 0x000000000080781c */ /* 0x000fe60000f2e170 */
[----:B------:R-:W-:Y:S11]  /*4c90*/  @P0 FSETP.EQ.AND P1, PT, R41, RZ, PT ;  /* 0x000000ff2900020b */ /* 0x000ff60003f22000 */
[----:B------:R-:W-:Y:S02]  /*4ca0*/  @!UPT UIADD3 URZ, UPT, UPT, URZ, URZ, URZ ;  /* 0x000000fffffff290 */ /* 0x000fe4000fffe0ff */
.L_x_85:
[----:B------:R-:W3:Y:S01]  /*4cb0*/  SYNCS.PHASECHK.TRANS64.TRYWAIT P2, [UR21+0x90], R9 ;  /* 0x00009009ff0075a7 */ /* 0x000ee20008041115 */
[----:B------:R-:W-:Y:S04]  /*4cc0*/  ELECT P0, URZ, PT ;  /* 0x0000000000ff782f */ /* 0x000fe80003800000 */
[----:B------:R-:W-:Y:S11]  /*4cd0*/  PLOP3.LUT P1, PT, P1, P0, PT, 0xf2, 0x2f ;  /* 0x00000000002f781c */ /* 0x000ff60000f21e72 */
[----:B------:R-:W-:Y:S02]  /*4ce0*/  @!UPT UIADD3 URZ, UPT, UPT, URZ, URZ, URZ ;  /* 0x000000fffffff290 */ /* 0x000fe4000fffe0ff */
[----:B------:R-:W-:Y:S05]  /*4cf0*/  @!P1 IADD3 R8, P0, PT, R16, 0x580, RZ ;  /* 0x0000058010089810 */ /* 0x000fea0007f1e0ff */
[----:B------:R-:W-:Y:S01]  /*4d00*/  @!P1 IMAD.X R6, RZ, RZ, R17, P0 ;  /* 0x000000ffff069224 */ /* 0x000fe200000e0611 */
[----:B---3--:R-:W-:Y:S07]  /*4d10*/  @!P2 BRA `(.L_x_86) ;  /* 0x000000380024a947 */ /* 0x008fee0003800000 */
.L_x_155:
[----:B------:R-:W-:Y:S01]  /*4d20*/  @!P1 R2UR UR5, R8 ;  /* 0x00000000080592ca */ /* 0x000fe200000e0000 */
[----:B------:R-:W-:Y:S01]  /*4d30*/  VOTEU.ALL UP0, P1 ;  /* 0x0000000000ff7886 */ /* 0x000fe20000800000 */
[----:B------:R-:W-:Y:S01]  /*4d40*/  @!P1 R2UR UR4, R6 ;  /* 0x00000000060492ca */ /* 0x000fe200000e0000 */
[----:B--2---:R-:W-:Y:S01]  /*4d50*/  @!P1 IMAD.MOV.U32 R0, RZ, RZ, 0x1000 ;  /* 0x00001000ff009424 */ /* 0x004fe200078e00ff */
[----:B------:R-:W-:Y:S01]  /*4d60*/  UMOV UR6, 0x0 ;  /* 0x0000000000067882 */ /* 0x000fe20000000000 */
[----:B------:R-:W-:Y:S01]  /*4d70*/  UMOV UR7, 0x10000000 ;  /* 0x1000000000077882 */ /* 0x000fe20000000000 */
[----:B------:R-:W-:Y:S01]  /*4d80*/  @!UP0 UIADD3 UR16, UPT, UPT, UR21, 0x200, URZ ;  /* 0x0000020015108890 */ /* 0x000fe2000fffe0ff */
[----:B------:R-:W-:Y:S01]  /*4d90*/  VIADD R14, R14, 0x1 ;  /* 0x000000010e0e7836 */ /* 0x000fe20000000000 */
[----:B------:R-:W-:Y:S01]  /*4da0*/  VOTEU.ALL UP0, P1 ;  /* 0x0000000000ff7886 */ /* 0x000fe20000800000 */
[----:B------:R-:W-:Y:S04]  /*4db0*/  UMOV UR20, UR36 ;  /* 0x0000002400147c82 */ /* 0x000fe80008000000 */
[----:B------:R-:W-:Y:S02]  /*4dc0*/  IMAD.U32 R10, RZ, RZ, UR5 ;  /* 0x00000005ff0a7e24 */ /* 0x000fe4000f8e00ff */
[----:B------:R-:W-:Y:S03]  /*4dd0*/  IMAD.U32 R11, RZ, RZ, UR4 ;  /* 0x00000004ff0b7e24 */ /* 0x000fe6000f8e00ff */
[----:B------:R-:W-:Y:S02]  /*4de0*/  @!P1 R2UR UR4, R10 ;  /* 0x000000000a0492ca */ /* 0x000fe400000e0000 */
[----:B------:R-:W-:Y:S11]  /*4df0*/  @!P1 R2UR UR5, R11 ;  /* 0x000000000b0592ca */ /* 0x000ff600000e0000 */
[----:B------:R-:W-:Y:S02]  /*4e00*/  @!UPT UIADD3 URZ, UPT, UPT, URZ, URZ, URZ ;  /* 0x000000fffffff290 */ /* 0x000fe4000fffe0ff */
[----:B------:R2:W-:Y:S01]  /*4e10*/  @!UP0 UTMALDG.3D [UR16], [UR4], desc[UR6] ;  /* 0x00000610040085b4 */ /* 0x0005e20008011000 */
[----:B------:R2:W-:Y:S01]  /*4e20*/  @!P1 SYNCS.ARRIVE.TRANS64.RED.A0TR RZ, [UR21+0x80], R0 ;  /* 0x00008000ffff99a7 */ /* 0x0005e20008300415 */
[----:B------:R-:W-:Y:S01]  /*4e30*/  SYNCS.ARRIVE.TRANS64.RED.A1T0 RZ, [UR34], RZ ;  /* 0x000000ffffff79a7 */ /* 0x000fe20008100422 */
[----:B------:R-:W3:Y:S02]  /*4e40*/  SYNCS.PHASECHK.TRANS64.TRYWAIT P0, [UR21+0x98], R9 ;  /* 0x00009809ff0075a7 */ /* 0x000ee40008001115 */
[----:B--23--:R-:W-:Y:S05]  /*4e50*/  @!P0 BRA `(.L_x_87) ;  /* 0x0000003400ec8947 */ /* 0x00cfea0003800000 */
.L_x_157:
[----:B------:R-:W-:Y:S01]  /*4e60*/  @!P1 IADD3 R6, P0, PT, R16, 0x580, RZ ;  /* 0x0000058010069810 */ /* 0x000fe20007f1e0ff */
[----:B------:R-:W-:Y:S01]  /*4e70*/  VOTEU.ALL UP0, P1 ;  /* 0x0000000000ff7886 */ /* 0x000fe20000800000 */
[----:B------:R-:W-:Y:S01]  /*4e80*/  UMOV UR6, 0x0 ;  /* 0x0000000000067882 */ /* 0x000fe20000000000 */
[----:B------:R-:W-:Y:S01]  /*4e90*/  UMOV UR7, 0x10000000 ;  /* 0x1000000000077882 */ /* 0x000fe20000000000 */
[----:B------:R-:W-:Y:S01]  /*4ea0*/  @!P1 R2UR UR5, R6 ;  /* 0x00000000060592ca */ /* 0x000fe200000e0000 */
[----:B--2---:R-:W-:Y:S01]  /*4eb0*/  @!P1 IMAD.X R0, RZ, RZ, R17, P0 ;  /* 0x000000ffff009224 */ /* 0x004fe200000e0611 */
[----:B------:R-:W-:Y:S01]  /*4ec0*/  @!UP0 UIADD3 UR10, UPT, UPT, UR18, 0x40, URZ ;  /* 0x00000040120a8890 */ /* 0x000fe2000fffe0ff */
[----:B------:R-:W-:Y:S01]  /*4ed0*/  ISETP.NE.AND P0, PT, R14, 0x2, PT ;  /* 0x000000020e00780c */ /* 0x000fe20003f05270 */
[----:B------:R-:W-:Y:S01]  /*4ee0*/  @!UP0 UIADD3 UR8, UPT, UPT, UR21, 0x1200, URZ ;  /* 0x0000120015088890 */ /* 0x000fe2000fffe0ff */
[----:B------:R-:W-:Y:S01]  /*4ef0*/  LOP3.LUT R15, R15, 0x1, RZ, 0x3c, !PT ;  /* 0x000000010f0f7812 */ /* 0x000fe200078e3cff */
[----:B------:R-:W-:Y:S01]  /*4f00*/  @!UP0 UIADD3 UR9, UPT, UPT, UR21, 0x88, URZ ;  /* 0x0000008815098890 */ /* 0x000fe2000fffe0ff */
[----:B------:R-:W-:Y:S01]  /*4f10*/  @!P1 R2UR UR4, R0 ;  /* 0x00000000000492ca */ /* 0x000fe200000e0000 */
[----:B------:R-:W-:Y:S01]  /*4f20*/  VOTEU.ALL UP0, P1 ;  /* 0x0000000000ff7886 */ /* 0x000fe20000800000 */
[----:B------:R-:W-:Y:S01]  /*4f30*/  UMOV UR11, UR19 ;  /* 0x00000013000b7c82 */ /* 0x000fe20008000000 */
[----:B------:R-:W-:Y:S01]  /*4f40*/  UMOV UR12, UR36 ;  /* 0x00000024000c7c82 */ /* 0x000fe20008000000 */
[----:B------:R-:W-:Y:S01]  /*4f50*/  SEL R0, RZ, 0x1, P0 ;  /* 0x00000001ff007807 */ /* 0x000fe20000000000 */
[----:B------:R-:W-:Y:S01]  /*4f60*/  UIADD3 UR20, UPT, UPT, UR13, UR59, URZ ;  /* 0x0000003b0d147290 */ /* 0x000fe2000fffe0ff */
[----:B------:R-:W-:Y:S01]  /*4f70*/  IMAD.U32 R8, RZ, RZ, UR5 ;  /* 0x00000005ff087e24 */ /* 0x000fe2000f8e00ff */
[----:B------:R-:W-:Y:S01]  /*4f80*/  SEL R14, R14, RZ, P0 ;  /* 0x000000ff0e0e7207 */ /* 0x000fe20000000000 */
[----:B------:R-:W-:Y:S01]  /*4f90*/  UIADD3 UR16, UPT, UPT, UR14, UR60, URZ ;  /* 0x0000003c0e107290 */ /* 0x000fe2000fffe0ff */
[----:B------:R-:W-:Y:S01]  /*4fa0*/  LOP3.LUT R13, R13, R0, RZ, 0x3c, !PT ;  /* 0x000000000d0d7212 */ /* 0x000fe200078e3cff */
[----:B------:R-:W-:Y:S01]  /*4fb0*/  UPLOP3.LUT UP3, UPT, UPT, UPT, UPT, 0x80, 0x8 ;  /* 0x000000000008789c */ /* 0x000fe20003f6f070 */
[----:B------:R-:W-:Y:S02]  /*4fc0*/  UMOV UR36, UR26 ;  /* 0x0000001a00247c82 */ /* 0x000fe40008000000 */
[----:B------:R-:W-:Y:S01]  /*4fd0*/  IMAD.U32 R9, RZ, RZ, UR4 ;  /* 0x00000004ff097e24 */ /* 0x000fe2000f8e00ff */
[----:B------:R-:W-:Y:S04]  /*4fe0*/  @!P1 R2UR UR4, R8 ;  /* 0x00000000080492ca */ /* 0x000fe800000e0000 */
[----:B------:R-:W-:Y:S11]  /*4ff0*/  @!P1 R2UR UR5, R9 ;  /* 0x00000000090592ca */ /* 0x000ff600000e0000 */
[----:B------:R-:W-:Y:S02]  /*5000*/  @!UPT UIADD3 URZ, UPT, UPT, URZ, URZ, URZ ;  /* 0x000000fffffff290 */ /* 0x000fe4000fffe0ff */
[----:B------:R2:W-:Y:S01]  /*5010*/  @!UP0 UTMALDG.3D [UR8], [UR4], desc[UR6] ;  /* 0x00000608040085b4 */ /* 0x0005e20008011000 */
[----:B------:R2:W-:Y:S01]  /*5020*/  @!P1 SYNCS.ARRIVE.TRANS64.RED.A0TR RZ, [UR21+0x88], R7 ;  /* 0x00008807ffff99a7 */ /* 0x0005e20008300415 */
[----:B------:R-:W-:Y:S01]  /*5030*/  SYNCS.ARRIVE.TRANS64.RED.A1T0 RZ, [UR33], RZ ;  /* 0x000000ffffff79a7 */ /* 0x000fe20008100421 */
[----:B------:R-:W-:Y:S05]  /*5040*/  BRA.U UP1, `(.L_x_88) ;  /* 0xfffffff5012c7547 */ /* 0x000fea000b83ffff */
[----:B------:R-:W-:-:S04]  /*5050*/  SHF.L.U32 R3, R15, 0x1f, RZ ;  /* 0x0000001f0f037819 */ /* 0x000fc800000006ff */
[----:B------:R-:W3:Y:S02]  /*5060*/  SYNCS.PHASECHK.TRANS64.TRYWAIT P0, [UR21+0x90], R3 ;  /* 0x00009003ff0075a7 */ /* 0x000ee40008001115 */
[----:B---3--:R-:W-:Y:S05]  /*5070*/  @!P0 BRA `(.L_x_89) ;  /* 0x00000034007c8947 */ /* 0x008fea0003800000 */
.L_x_159:
[----:B---3--:R-:W-:-:S07]  /*5080*/  MOV R0, UR21 ;  /* 0x0000001500007c02 */ /* 0x008fce0008000f00 */
.L_x_90:
[----:B---3--:R-:W-:-:S04]  /*5090*/  SHF.L.U32 R3, R15, 0x1f, RZ ;  /* 0x0000001f0f037819 */ /* 0x008fc800000006ff */
[----:B------:R3:W4:Y:S03]  /*50a0*/  SYNCS.PHASECHK.TRANS64.TRYWAIT P0, [R0+URZ+0x98], R3 ;  /* 0x00009803000075a7 */ /* 0x00072600080011ff */
[----:B----4-:R-:W-:Y:S05]  /*50b0*/  @!P0 NANOSLEEP.SYNCS 0x989680 ;  /* 0x009896800000895d */ /* 0x010fea0003900000 */
[----:B------:R-:W4:Y:S02]  /*50c0*/  @!P0 SYNCS.PHASECHK.TRANS64 P0, [R0+URZ+0x98], R3 ;  /* 0x00009803000085a7 */ /* 0x000f2400080010ff */
[----:B-12-4-:R-:W-:Y:S05]  /*50d0*/  @P0 EXIT ;  /* 0x000000000000094d */ /* 0x016fea0003800000 */
[----:B------:R-:W-:Y:S05]  /*50e0*/  BRA `(.L_x_90) ;  /* 0xfffffffc00e87947 */ /* 0x000fea000383ffff */
.L_x_79:
[----:B------:R-:W-:-:S06]  /*50f0*/  UISETP.GE.AND UP0, UPT, UR17, 0x4, UPT ;  /* 0x000000041100788c */ /* 0x000fcc000bf06270 */
[----:B------:R-:W-:-:S13]  /*5100*/  PLOP3.LUT P0, PT, PT, PT, UP0, 0x80, 0x8 ;  /* 0x000000000008781c */ /* 0x000fda0003f0f008 */
[----:B-1----:R-:W-:Y:S05]  /*5110*/  @!P0 EXIT ;  /* 0x000000000000894d */ /* 0x002fea0003800000 */
[----:B------:R-:W1:Y:S08]  /*5120*/  S2UR UR4, SR_CgaCtaId ;  /* 0x00000000000479c3 */ /* 0x000e700000008800 */
[----:B------:R-:W-:Y:S01]  /*5130*/  BAR.SYNC.DEFER_BLOCKING 0x6, 0xa0 ;  /* 0x0182800000007b1d */ /* 0x000fe20000010000 */
[C---:B------:R-:W-:Y:S01]  /*5140*/  IMAD.SHL.U32 R6, R96.reuse, 0x40, RZ ;  /* 0x0000004060067824 */ /* 0x040fe200078e00ff */
[C---:B------:R-:W-:Y:S01]  /*5150*/  LOP3.LUT R98, R96.reuse, 0x60, RZ, 0xc0, !PT ;  /* 0x0000006060627812 */ /* 0x040fe200078ec0ff */
[C---:B------:R-:W-:Y:S01]  /*5160*/  IMAD.SHL.U32 R71, R96.reuse, 0x20, RZ ;  /* 0x0000002060477824 */ /* 0x040fe200078e00ff */
[----:B------:R-:W-:Y:S01]  /*5170*/  CS2R R94, SRZ ;  /* 0x00000000005e7805 */ /* 0x000fe2000001ff00 */
[----:B------:R-:W-:Y:S01]  /*5180*/  IMAD.SHL.U32 R5, R96, 0x2, RZ ;  /* 0x0000000260057824 */ /* 0x000fe200078e00ff */
[----:B------:R-:W-:-:S02]  /*5190*/  UMOV UR44, 0x400 ;  /* 0x00000400002c7882 */ /* 0x000fc40000000000 */
[----:B------:R-:W2:Y:S01]  /*51a0*/  LDC.64 R84, c[0x0][0x888] ;  /* 0x00022200ff547b82 */ /* 0x000ea20000000a00 */
[----:B------:R-:W-:Y:S01]  /*51b0*/  LOP3.LUT R4, R6, 0x180, RZ, 0xc0, !PT ;  /* 0x0000018006047812 */ /* 0x000fe200078ec0ff */
[----:B------:R-:W-:Y:S01]  /*51c0*/  IMAD.U32 R37, R96, 0x10000, RZ ;  /* 0x0001000060257824 */ /* 0x000fe200078e00ff */
[----:B------:R-:W-:Y:S01]  /*51d0*/  LOP3.LUT R71, R71, 0xc00, RZ, 0xc0, !PT ;  /* 0x00000c0047477812 */ /* 0x000fe200078ec0ff */
[----:B------:R-:W-:Y:S01]  /*51e0*/  IMAD.MOV.U32 R36, RZ, RZ, RZ ;  /* 0x000000ffff247224 */ /* 0x000fe200078e00ff */
[----:B------:R-:W-:Y:S01]  /*51f0*/  LOP3.LUT R5, R4, 0x20, R5, 0xf8, !PT ;  /* 0x0000002004057812 */ /* 0x000fe200078ef805 */
[C---:B------:R-:W-:Y:S01]  /*5200*/  IMAD.SHL.U32 R4, R96.reuse, 0x8, RZ ;  /* 0x0000000860047824 */ /* 0x040fe200078e00ff */
[----:B------:R-:W-:Y:S01]  /*5210*/  LOP3.LUT R71, R71, 0x40, R6, 0xf8, !PT ;  /* 0x0000004047477812 */ /* 0x000fe200078ef806 */
[----:B------:R-:W3:Y:S01]  /*5220*/  LDC.64 R86, c[0x0][0x890] ;  /* 0x00022400ff567b82 */ /* 0x000ee20000000a00 */
[----:B------:R-:W-:Y:S01]  /*5230*/  LOP3.LUT R37, R37, 0x600000, RZ, 0xc0, !PT ;  /* 0x0060000025257812 */ /* 0x000fe200078ec0ff */
[----:B------:R-:W-:Y:S01]  /*5240*/  IMAD.MOV.U32 R90, RZ, RZ, RZ ;  /* 0x000000ffff5a7224 */ /* 0x000fe200078e00ff */
[----:B------:R-:W-:-:S02]  /*5250*/  LOP3.LUT R96, R96, 0x2, RZ, 0xc0, !PT ;  /* 0x0000000260607812 */ /* 0x000fc400078ec0ff */
[----:B------:R-:W-:Y:S02]  /*5260*/  CS2R R92, SRZ ;  /* 0x00000000005c7805 */ /* 0x000fe4000001ff00 */
[----:B------:R-:W-:Y:S01]  /*5270*/  LOP3.LUT R4, R5, 0x30, R4, 0x78, !PT ;  /* 0x0000003005047812 */ /* 0x000fe200078e7804 */
[----:B------:R-:W4:Y:S01]  /*5280*/  LDCU UR57, c[0x0][0x370] ;  /* 0x00006e00ff3977ac */ /* 0x000f220008000800 */
[----:B------:R-:W-:Y:S01]  /*5290*/  LOP3.LUT R71, R71, 0x200, R6, 0xf8, !PT ;  /* 0x0000020047477812 */ /* 0x000fe200078ef806 */
[----:B------:R-:W2:Y:S01]  /*52a0*/  LDC.64 R82, c[0x0][0x8b0] ;  /* 0x00022c00ff527b82 */ /* 0x000ea20000000a00 */
[----:B------:R-:W-:Y:S01]  /*52b0*/  IMAD.MOV R91, RZ, RZ, -R96 ;  /* 0x000000ffff5b7224 */ /* 0x000fe200078e0a60 */
[----:B-1----:R-:W-:Y:S01]  /*52c0*/  ULEA UR44, UR4, UR44, 0x18 ;  /* 0x0000002c042c7291 */ /* 0x002fe2000f8ec0ff */
[----:B------:R-:W-:Y:S01]  /*52d0*/  LOP3.LUT R71, R71, R4, RZ, 0xfc, !PT ;  /* 0x0000000447477212 */ /* 0x000fe200078efcff */
[----:B------:R-:W1:Y:S04]  /*52e0*/  LDCU.64 UR62, c[0x0][0x348] ;  /* 0x00006900ff3e77ac */ /* 0x000e680008000a00 */
[----:B------:R-:W1:Y:S01]  /*52f0*/  LDC.64 R80, c[0x0][0x8a8] ;  /* 0x00022a00ff507b82 */ /* 0x000e620000000a00 */
[----:B------:R-:W-:-:S02]  /*5300*/  UIADD3 UR4, UPT, UPT, UR44, 0x2200, URZ ;  /* 0x000022002c047890 */ /* 0x000fc4000fffe0ff */
[----:B------:R-:W4:Y:S01]  /*5310*/  LDS R0, [UR44+0x160] ;  /* 0x0001602cff007984 */ /* 0x000f220008000800 */
[----:B------:R-:W1:Y:S03]  /*5320*/  LDCU UR43, c[0x0][0xb0c] ;  /* 0x00016180ff2b77ac */ /* 0x000e660008000800 */
[----:B------:R-:W-:Y:S01]  /*5330*/  IMAD.U32 R97, RZ, RZ, UR4 ;  /* 0x00000004ff617e24 */ /* 0x000fe2000f8e00ff */
[----:B------:R-:W1:Y:S01]  /*5340*/  LDCU UR39, c[0x0][0xb30] ;  /* 0x00016600ff2777ac */ /* 0x000e620008000800 */
[----:B------:R-:W1:Y:S01]  /*5350*/  LDCU.64 UR46, c[0x0][0x888] ;  /* 0x00011100ff2e77ac */ /* 0x000e620008000a00 */
[----:B------:R-:W1:Y:S01]  /*5360*/  LDCU.64 UR40, c[0x0][0xb28] ;  /* 0x00016500ff2877ac */ /* 0x000e620008000a00 */
[----:B------:R-:W1:Y:S01]  /*5370*/  LDCU.128 UR52, c[0x0][0xb10] ;  /* 0x00016200ff3477ac */ /* 0x000e620008000c00 */
[----:B------:R-:W1:Y:S01]  /*5380*/  LDCU UR56, c[0x0][0x374] ;  /* 0x00006e80ff3877ac */ /* 0x000e620008000800 */
[----:B------:R-:W-:Y:S01]  /*5390*/  UIADD3 UR61, UPT, UPT, UR44, 0x200, URZ ;  /* 0x000002002c3d7890 */ /* 0x000fe2000fffe0ff */
[----:B--234-:R-:W-:-:S11]  /*53a0*/  IMAD.IADD R37, R0, 0x1, R37 ;  /* 0x0000000100257824 */ /* 0x01cfd600078e0225 */
.L_x_116:
[C---:B------:R-:W-:Y:S02]  /*53b0*/  LEA R3, R90.reuse, UR44, 0x3 ;  /* 0x0000002c5a037c11 */ /* 0x040fe4000f8e18ff */
[----:B------:R-:W-:Y:S02]  /*53c0*/  SHF.L.U32 R0, R93, 0x1f, RZ ;  /* 0x0000001f5d007819 */ /* 0x000fe400000006ff */
[----:B------:R-:W-:Y:S02]  /*53d0*/  LEA R5, R90, UR44, 0x4 ;  /* 0x0000002c5a057c11 */ /* 0x000fe4000f8e20ff */
[----:B------:R-:W2:Y:S02]  /*53e0*/  SYNCS.PHASECHK.TRANS64.TRYWAIT P0, [R3+URZ+0xb0], R0 ;  /* 0x0000b000030075a7 */ /* 0x000ea400080011ff */
[----:B-12---:R-:W-:Y:S05]  /*53f0*/  @!P0 BRA `(.L_x_91) ;  /* 0x0000003000b48947 */ /* 0x006fea0003800000 */
.L_x_160:
[----:B------:R-:W3:Y:S01]  /*5400*/  LDS.128 R4, [R5+0x140] ;  /* 0x0001400005047984 */ /* 0x000ee20000000c00 */
[----:B------:R-:W-:Y:S01]  /*5410*/  UISETP.GE.AND UP0, UPT, UR42, 0x1, UPT ;  /* 0x000000012a00788c */ /* 0x000fe2000bf06270 */
[----:B------:R-:W-:Y:S01]  /*5420*/  @!PT LDS RZ, [RZ] ;  /* 0x00000000fffff984 */ /* 0x000fe20000000800 */
[----:B------:R-:W-:Y:S01]  /*5430*/  @!PT LDS RZ, [RZ] ;  /* 0x00000000fffff984 */ /* 0x000fe20000000800 */
[----:B------:R-:W-:Y:S01]  /*5440*/  @!PT LDS RZ, [RZ] ;  /* 0x00000000fffff984 */ /* 0x000fe20000000800 */
[----:B------:R-:W-:Y:S01]  /*5450*/  @!PT LDS RZ, [RZ] ;  /* 0x00000000fffff984 */ /* 0x000fe20000000800 */
[----:B------:R4:W-:Y:S06]  /*5460*/  MEMBAR.ALL.CTA ;  /* 0x0000000000007992 */ /* 0x0009ec0000008000 */
[----:B----4-:R-:W4:Y:S01]  /*5470*/  FENCE.VIEW.ASYNC.S ;  /* 0x00000000000073c6 */ /* 0x010f220000000000 */
[----:B---3--:R-:W-:Y:S11]  /*5480*/  LOP3.LUT P0, RZ, R6, 0x1, RZ, 0xc0, !PT ;  /* 0x0000000106ff7812 */ /* 0x008ff6000780c0ff */
[----:B------:R-:W-:Y:S02]  /*5490*/  @!UPT UIADD3 URZ, UPT, UPT, URZ, URZ, URZ ;  /* 0x000000fffffff290 */ /* 0x000fe4000fffe0ff */
[----:B----4-:R-:W-:Y:S01]  /*54a0*/  VOTEU.ANY UP1, P0 ;  /* 0x0000000000ff7886 */ /* 0x010fe20000020100 */
[----:B------:R-:W-:Y:S01]  /*54b0*/  PLOP3.LUT P0, PT, PT, PT, UP1, 0x80, 0x8 ;  /* 0x000000000008781c */ /* 0x000fe20003f0f018 */
[----:B------:R-:W-:Y:S11]  /*54c0*/  UP2UR UR45, UPR, URZ, 0x2 ;  /* 0x00000002ff2d7883 */ /* 0x000ff60008000000 */
[----:B------:R-:W-:Y:S01]  /*54d0*/  @!UPT UIADD3 URZ, UPT, UPT, URZ, URZ, URZ ;  /* 0x000000fffffff290 */ /* 0x000fe2000fffe0ff */
[----:B--2---:R-:W-:Y:S02]  /*54e0*/  @P0 SHF.R.U32.HI R0, RZ, 0x10, R5 ;  /* 0x00000010ff000819 */ /* 0x004fe40000011605 */
        /* <DEDUP_REMOVED lines=12> */
[----:B------:R-:W3:Y:S01]  /*55b0*/  LDCU UR12, c[0x0][0xb20] ;  /* 0x00016400ff0c77ac */ /* 0x000ee20008000800 */
[----:B-1----:R-:W-:Y:S02]  /*55c0*/  UIMAD.WIDE.U32 UR4, UR56, UR55, URZ ;  /* 0x00000037380472a5 */ /* 0x002fe4000f8e00ff */
[----:B------:R-:W-:Y:S02]  /*55d0*/  UIMAD.WIDE.U32 UR6, UR57, UR52, URZ ;  /* 0x00000034390672a5 */ /* 0x000fe4000f8e00ff */
[----:B------:R-:W-:Y:S02]  /*55e0*/  UISETP.NE.AND UP0, UPT, UR54, 0x1, UPT ;  /* 0x000000013600788c */ /* 0x000fe4000bf05270 */
[----:B------:R-:W-:Y:S02]  /*55f0*/  UIMAD.WIDE.U32 UR8, UR37, UR55, URZ ;  /* 0x00000037250872a5 */ /* 0x000fe4000f8e00ff */
[----:B------:R-:W-:Y:S02]  /*5600*/  UIMAD.WIDE.U32 UR10, UR38, UR52, URZ ;  /* 0x00000034260a72a5 */ /* 0x000fe4000f8e00ff */
[----:B------:R-:W-:Y:S02]  /*5610*/  UISETP.NE.AND UP1, UPT, UR43, 0x1, UPT ;  /* 0x000000012b00788c */ /* 0x000fe4000bf25270 */
[----:B------:R-:W-:Y:S01]  /*5620*/  UISETP.NE.AND UP2, UPT, UR42, 0x1, UPT ;  /* 0x000000012a00788c */ /* 0x000fe2000bf45270 */
[----:B------:R-:W-:Y:S02]  /*5630*/  UMOV UR4, UR5 ;  /* 0x0000000500047c82 */ /* 0x000fe40008000000 */
[----:B---3--:R-:W-:Y:S03]  /*5640*/  USHF.R.U32.HI UR5, URZ, UR12, UR4 ;  /* 0x0000000cff057299 */ /* 0x008fe60008011604 */
[----:B------:R-:W-:Y:S02]  /*5650*/  UMOV UR4, UR7 ;  /* 0x0000000700047c82 */ /* 0x000fe40008000000 */
[----:B------:R-:W-:Y:S02]  /*5660*/  USHF.R.U32.HI UR7, URZ, UR53, UR4 ;  /* 0x00000035ff077299 */ /* 0x000fe40008011604 */
[----:B------:R-:W-:Y:S02]  /*5670*/  USEL UR4, UR56, UR5, !UP0 ;  /* 0x0000000538047287 */ /* 0x000fe4000c000000 */
[----:B------:R-:W-:Y:S01]  /*5680*/  USEL UR7, UR57, UR7, !UP1 ;  /* 0x0000000739077287 */ /* 0x000fe2000c800000 */
[----:B------:R-:W-:Y:S01]  /*5690*/  UMOV UR5, UR9 ;  /* 0x0000000900057c82 */ /* 0x000fe20008000000 */
[----:B------:R-:W-:Y:S02]  /*56a0*/  UIMAD.WIDE.U32 UR8, UR4, UR40, URZ ;  /* 0x00000028040872a5 */ /* 0x000fe4000f8e00ff */
[----:B------:R-:W-:Y:S03]  /*56b0*/  USHF.R.U32.HI UR6, URZ, UR12, UR5 ;  /* 0x0000000cff067299 */ /* 0x000fe60008011605 */
[----:B------:R-:W-:Y:S01]  /*56c0*/  UMOV UR5, UR11 ;  /* 0x0000000b00057c82 */ /* 0x000fe20008000000 */
[----:B------:R-:W-:Y:S02]  /*56d0*/  UIMAD.WIDE.U32 UR10, UR7, UR40, URZ ;  /* 0x00000028070a72a5 */ /* 0x000fe4000f8e00ff */
[----:B------:R-:W-:Y:S02]  /*56e0*/  USHF.R.U32.HI UR12, URZ, UR53, UR5 ;  /* 0x00000035ff0c7299 */ /* 0x000fe40008011605 */
[----:B------:R-:W-:Y:S01]  /*56f0*/  USEL UR6, UR37, UR6, !UP0 ;  /* 0x0000000625067287 */ /* 0x000fe2000c000000 */
[----:B------:R-:W-:Y:S02]  /*5700*/  UMOV UR5, UR9 ;  /* 0x0000000900057c82 */ /* 0x000fe40008000000 */
[----:B------:R-:W-:Y:S01]  /*5710*/  UMOV UR10, UR11 ;  /* 0x0000000b000a7c82 */ /* 0x000fe20008000000 */
[----:B------:R-:W-:Y:S02]  /*5720*/  @UP2 USHF.R.U32.HI UR4, URZ, UR41, UR5 ;  /* 0x00000029ff042299 */ /* 0x000fe40008011605 */
[----:B------:R-:W-:Y:S02]  /*5730*/  @UP2 USHF.R.U32.HI UR7, URZ, UR41, UR10 ;  /* 0x00000029ff072299 */ /* 0x000fe4000801160a */
[----:B------:R-:W-:Y:S02]  /*5740*/  UIMAD UR4, UR42, UR4, URZ ;  /* 0x000000042a0472a4 */ /* 0x000fe4000f8e02ff */
[----:B------:R-:W-:Y:S02]  /*5750*/  UIMAD.WIDE.U32 UR10, UR6, UR40, URZ ;  /* 0x00000028060a72a5 */ /* 0x000fe4000f8e00ff */
[----:B------:R-:W-:Y:S02]  /*5760*/  USEL UR5, UR38, UR12, !UP1 ;  /* 0x0000000c26057287 */ /* 0x000fe4000c800000 */
[----:B------:R-:W-:Y:S02]  /*5770*/  UIMAD UR8, UR42, UR7, URZ ;  /* 0x000000072a0872a4 */ /* 0x000fe4000f8e02ff */
[----:B------:R-:W-:Y:S03]  /*5780*/  UISETP.GE.AND UP0, UPT, UR6, UR4, UPT ;  /* 0x000000040600728c */ /* 0x000fe6000bf06270 */
[----:B------:R-:W-:Y:S01]  /*5790*/  UMOV UR4, UR11 ;  /* 0x0000000b00047c82 */ /* 0x000fe20008000000 */
[----:B------:R-:W-:Y:S02]  /*57a0*/  UISETP.GE.OR UP0, UPT, UR5, UR8, UP0 ;  /* 0x000000080500728c */ /* 0x000fe40008706670 */
[----:B------:R-:W-:Y:S02]  /*57b0*/  USHF.R.U32.HI UR4, URZ, UR41, UR4 ;  /* 0x00000029ff047299 */ /* 0x000fe40008011604 */
[----:B------:R-:W-:Y:S02]  /*57c0*/  UIMAD.WIDE.U32 UR8, UR5, UR40, URZ ;  /* 0x00000028050872a5 */ /* 0x000fe4000f8e00ff */
[----:B------:R-:W-:Y:S02]  /*57d0*/  USEL UR11, UR6, UR4, !UP2 ;  /* 0x00000004060b7287 */ /* 0x000fe4000d000000 */
[----:B------:R-:W-:Y:S02]  /*57e0*/  UIADD3 UR8, UPT, UPT, -UR5, URZ, URZ ;  /* 0x000000ff05087290 */ /* 0x000fe4000fffe1ff */
[----:B------:R-:W-:Y:S01]  /*57f0*/  UIADD3 UR10, UPT, UPT, -UR11, URZ, URZ ;  /* 0x000000ff0b0a7290 */ /* 0x000fe2000fffe1ff */
[----:B------:R-:W-:Y:S01]  /*5800*/  @!UP0 UMOV UR4, UR9 ;  /* 0x0000000900048c82 */ /* 0x000fe20008000000 */
[----:B------:R-:W-:Y:S02]  /*5810*/  UIADD3 UR9, UPT, UPT, -UR6, URZ, URZ ;  /* 0x000000ff06097290 */ /* 0x000fe4000fffe1ff */
[----:B------:R-:W-:Y:S02]  /*5820*/  @!UP0 USHF.R.U32.HI UR4, URZ, UR41, UR4 ;  /* 0x00000029ff048299 */ /* 0x000fe40008011604 */
[----:B------:R-:W-:Y:S02]  /*5830*/  UIMAD UR10, UR42, UR10, UR6 ;  /* 0x0000000a2a0a72a4 */ /* 0x000fe4000f8e0206 */
[----:B------:R-:W-:Y:S04]  /*5840*/  @!UP0 USEL UR4, UR5, UR4, !UP2 ;  /* 0x0000000405048287 */ /* 0x000fe8000d000000 */
[----:B------:R-:W-:Y:S02]  /*5850*/  @!UP0 UIMAD UR10, UR7, UR10, UR4 ;  /* 0x0000000a070a82a4 */ /* 0x000fe4000f8e0204 */
[----:B------:R-:W-:Y:S02]  /*5860*/  @!UP0 UIADD3 UR11, UPT, UPT, UR11, -UR4, URZ ;  /* 0x800000040b0b8290 */ /* 0x000fe4000fffe0ff */
[----:B------:R-:W-:Y:S02]  /*5870*/  UIMAD UR7, UR43, UR8, UR38 ;  /* 0x000000082b0772a4 */ /* 0x000fe4000f8e0226 */
[----:B------:R-:W-:Y:S02]  /*5880*/  @!UP0 UIMAD UR6, UR11, UR42, UR5 ;  /* 0x0000002a0b0682a4 */ /* 0x000fe4000f8e0205 */
[----:B------:R-:W-:Y:S01]  /*5890*/  UIMAD UR4, UR54, UR9, UR37 ;  /* 0x00000009360472a4 */ /* 0x000fe2000f8e0225 */
[----:B------:R-:W-:Y:S02]  /*58a0*/  @!UP0 UMOV UR5, UR10 ;  /* 0x0000000a00058c82 */ /* 0x000fe40008000000 */
[----:B------:R-:W-:Y:S02]  /*58b0*/  UIMAD UR38, UR5, UR43, UR7 ;  /* 0x0000002b052672a4 */ /* 0x000fe4000f8e0207 */
[----:B------:R-:W-:Y:S11]  /*58c0*/  UIMAD UR37, UR6, UR54, UR4 ;  /* 0x00000036062572a4 */ /* 0x000ff6000f8e0204 */
[----:B------:R-:W-:Y:S01]  /*58d0*/  @!UPT UIADD3 URZ, UPT, UPT, URZ, URZ, URZ ;  /* 0x000000fffffff290 */ /* 0x000fe2000fffe0ff */
.L_x_92:
[----:B-1----:R-:W-:Y:S01]  /*58e0*/  UISETP.NE.AND UP0, UPT, UR39, 0x1, UPT ;  /* 0x000000012700788c */ /* 0x002fe2000bf05270 */
[----:B------:R-:W-:Y:S01]  /*58f0*/  IADD3 R90, PT, PT, R90, 0x1, RZ ;  /* 0x000000015a5a7810 */ /* 0x000fe20007ffe0ff */
[----:B------:R-:W-:Y:S02]  /*5900*/  USHF.L.U32 UR50, UR16, 0x6, URZ ;  /* 0x0000000610327899 */ /* 0x000fe400080006ff */
[----:B------:R-:W-:Y:S07]  /*5910*/  USHF.L.U32 UR49, UR20, 0x7, URZ ;  /* 0x0000000714317899 */ /* 0x000fee00080006ff */
[----:B------:R-:W1:Y:S01]  /*5920*/  @!UP0 LDCU.128 UR12, c[0x0][0xb10] ;  /* 0x00016200ff0c87ac */ /* 0x000e620008000c00 */
[----:B------:R-:W3:Y:S01]  /*5930*/  @!UP0 LDCU UR5, c[0x0][0xb0c] ;  /* 0x00016180ff0587ac */ /* 0x000ee20008000800 */
[----:B------:R-:W4:Y:S01]  /*5940*/  @!UP0 LDCU UR10, c[0x0][0xb20] ;  /* 0x00016400ff0a87ac */ /* 0x000f220008000800 */
[----:B-1----:R-:W-:Y:S02]  /*5950*/  UIMAD.WIDE.U32 UR8, UR38, UR12, URZ ;  /* 0x0000000c260872a5 */ /* 0x002fe4000f8e00ff */
[----:B------:R-:W-:Y:S02]  /*5960*/  UIMAD.WIDE.U32 UR6, UR37, UR15, URZ ;  /* 0x0000000f250672a5 */ /* 0x000fe4000f8e00ff */
[----:B------:R-:W-:Y:S03]  /*5970*/  @!UP0 UISETP.NE.AND UP1, UPT, UR14, 0x1, UPT ;  /* 0x000000010e00888c */ /* 0x000fe6000bf25270 */
[----:B------:R-:W-:Y:S01]  /*5980*/  @!UP0 UMOV UR4, UR9 ;  /* 0x0000000900048c82 */ /* 0x000fe20008000000 */
[----:B---3--:R-:W-:Y:S02]  /*5990*/  @!UP0 UISETP.NE.AND UP2, UPT, UR5, 0x1, UPT ;  /* 0x000000010500888c */ /* 0x008fe4000bf45270 */
[----:B------:R-:W-:Y:S01]  /*59a0*/  @!UP0 USHF.R.U32.HI UR4, URZ, UR13, UR4 ;  /* 0x0000000dff048299 */ /* 0x000fe20008011604 */
[----:B------:R-:W-:Y:S02]  /*59b0*/  @!UP0 UMOV UR6, UR7 ;  /* 0x0000000700068c82 */ /* 0x000fe40008000000 */
[----:B----4-:R-:W-:Y:S02]  /*59c0*/  @!UP0 USHF.R.U32.HI UR6, URZ, UR10, UR6 ;  /* 0x0000000aff068299 */ /* 0x010fe40008011606 */
[----:B------:R-:W-:Y:S02]  /*59d0*/  @!UP0 USEL UR7, UR38, UR4, !UP2 ;  /* 0x0000000426078287 */ /* 0x000fe4000d000000 */
[----:B------:R-:W-:Y:S04]  /*59e0*/  @!UP0 USEL UR6, UR37, UR6, !UP1 ;  /* 0x0000000625068287 */ /* 0x000fe8000c800000 */
[----:B------:R-:W-:Y:S02]  /*59f0*/  @!UP0 UIADD3 UR4, UPT, UPT, -UR7, UR6, URZ ;  /* 0x0000000607048290 */ /* 0x000fe4000fffe1ff */
[----:B------:R-:W-:Y:S02]  /*5a00*/  @!UP0 UIADD3 UR6, UPT, UPT, UR7, -UR6, URZ ;  /* 0x8000000607068290 */ /* 0x000fe4000fffe0ff */
[----:B------:R-:W-:Y:S02]  /*5a10*/  @!UP0 UIMAD UR38, UR4, UR5, UR38 ;  /* 0x00000005042682a4 */ /* 0x000fe4000f8e0226 */
[----:B------:R-:W-:Y:S02]  /*5a20*/  @!UP0 UIMAD UR37, UR6, UR14, UR37 ;  /* 0x0000000e062582a4 */ /* 0x000fe4000f8e0225 */
[----:B------:R-:W-:Y:S09]  /*5a30*/  ULOP3.LUT UP0, URZ, UR61, 0x1b0, URZ, 0xc0, !UPT ;  /* 0x000001b03dff7892 */ /* 0x000ff2000f80c0ff */
[----:B------:R-:W-:Y:S05]  /*5a40*/  BRA.U !UP0, `(.L_x_93) ;  /* 0x0000000108407547 */ /* 0x000fea000b800000 */
[----:B------:R-:W1:Y:S01]  /*5a50*/  LDCU.64 UR8, c[0x4][0x80] ;  /* 0x01001000ff0877ac */ /* 0x000e620008000a00 */
[----:B------:R-:W-:Y:S01]  /*5a60*/  MOV R3, 0x0 ;  /* 0x0000000000037802 */ /* 0x000fe20000000f00 */
[----:B------:R-:W-:Y:S02]  /*5a70*/  HFMA2 R12, -RZ, RZ, 0, 5.9604644775390625e-08 ;  /* 0x00000001ff0c7431 */ /* 0x000fe400000001ff */
[----:B------:R-:W-:Y:S02]  /*5a80*/  IMAD.MOV.U32 R8, RZ, RZ, 0x70 ;  /* 0x00000070ff087424 */ /* 0x000fe400078e00ff */
[----:B------:R-:W-:Y:S01]  /*5a90*/  IMAD.MOV.U32 R13, RZ, RZ, RZ ;  /* 0x000000ffff0d7224 */ /* 0x000fe200078e00ff */
[----:B------:R-:W3:Y:S01]  /*5aa0*/  LDCU.64 UR6, c[0x4][0x88] ;  /* 0x01001100ff0677ac */ /* 0x000ee20008000a00 */
[----:B------:R-:W4:Y:S01]  /*5ab0*/  LDC.64 R2, c[0x4][R3] ;  /* 0x0100000003027b82 */ /* 0x000f220000000a00 */
[----:B------:R-:W2:Y:S01]  /*5ac0*/  LDCU.64 UR4, c[0x4][0x8] ;  /* 0x01000100ff0477ac */ /* 0x000ea20008000a00 */
[----:B-1----:R-:W-:Y:S01]  /*5ad0*/  MOV R5, UR9 ;  /* 0x0000000900057c02 */ /* 0x002fe20008000f00 */
[----:B------:R-:W-:Y:S01]  /*5ae0*/  IMAD.U32 R4, RZ, RZ, UR8 ;  /* 0x00000008ff047e24 */ /* 0x000fe2000f8e00ff */
[----:B---3--:R-:W-:Y:S01]  /*5af0*/  MOV R7, UR7 ;  /* 0x0000000700077c02 */ /* 0x008fe20008000f00 */
[----:B------:R-:W-:Y:S01]  /*5b00*/  IMAD.U32 R6, RZ, RZ, UR6 ;  /* 0x00000006ff067e24 */ /* 0x000fe2000f8e00ff */
[----:B--2---:R-:W-:Y:S01]  /*5b10*/  MOV R11, UR5 ;  /* 0x00000005000b7c02 */ /* 0x004fe20008000f00 */
[----:B------:R-:W-:Y:S02]  /*5b20*/  IMAD.U32 R10, RZ, RZ, UR4 ;  /* 0x00000004ff0a7e24 */ /* 0x000fe4000f8e00ff */
[----:B------:R-:W-:Y:S07]  /*5b30*/  LEPC R20, `(.L_x_93) ;  /* 0x000000001014794e */ /* 0x000fee0000000000 */
[----:B----45:R-:W-:Y:S05]  /*5b40*/  CALL.ABS.NOINC R2 ;  /* 0x0000000002007343 */ /* 0x030fea0003c00000 */
.L_x_93:
[----:B------:R-:W-:Y:S01]  /*5b50*/  LOP3.LUT P0, RZ, R97, 0x1b0, RZ, 0xc0, !PT ;  /* 0x000001b061ff7812 */ /* 0x000fe2000780c0ff */
[----:B------:R-:W-:Y:S11]  /*5b60*/  BSSY.RECONVERGENT B6, `(.L_x_94) ;  /* 0x0000013000067945 */ /* 0x000ff60003800200 */
[----:B------:R-:W-:Y:S01]  /*5b70*/  @!UPT UIADD3 URZ, UPT, UPT, URZ, URZ, URZ ;  /* 0x000000fffffff290 */ /* 0x000fe2000fffe0ff */
[----:B------:R-:W-:Y:S05]  /*5b80*/  @!P0 BRA `(.L_x_95) ;  /* 0x0000000000408947 */ /* 0x000fea0003800000 */
        /* <DEDUP_REMOVED lines=16> */
.L_x_95:
[----:B------:R-:W-:Y:S05]  /*5c90*/  BSYNC.RECONVERGENT B6 ;  /* 0x0000000000067941 */ /* 0x000fea0003800200 */
.L_x_94:
[----:B------:R-:W-:Y:S02]  /*5ca0*/  ISETP.NE.U32.AND P0, PT, RZ, UR46, PT ;  /* 0x0000002eff007c0c */ /* 0x000fe4000bf05070 */
[C---:B------:R-:W-:Y:S02]  /*5cb0*/  ISETP.NE.U32.AND P4, PT, R86.reuse, RZ, PT ;  /* 0x000000ff5600720c */ /* 0x040fe40003f85070 */
[----:B------:R-:W-:Y:S02]  /*5cc0*/  ISETP.NE.U32.AND P1, PT, R86, RZ, PT ;  /* 0x000000ff5600720c */ /* 0x000fe40003f25070 */
[----:B------:R-:W-:Y:S02]  /*5cd0*/  ISETP.NE.AND.EX P0, PT, RZ, UR47, PT, P0 ;  /* 0x0000002fff007c0c */ /* 0x000fe4000bf05300 */
[C---:B------:R-:W-:Y:S02]  /*5ce0*/  ISETP.NE.AND.EX P4, PT, R87.reuse, RZ, PT, P4 ;  /* 0x000000ff5700720c */ /* 0x040fe40003f85340 */
[----:B------:R-:W-:Y:S02]  /*5cf0*/  ISETP.NE.AND.EX P1, PT, R87, RZ, P0, P1 ;  /* 0x000000ff5700720c */ /* 0x000fe40000725310 */
[----:B------:R-:W-:Y:S02]  /*5d00*/  ISETP.NE.U32.AND P5, PT, R82, RZ, PT ;  /* 0x000000ff5200720c */ /* 0x000fe40003fa5070 */
[----:B------:R-:W-:Y:S02]  /*5d10*/  ISETP.NE.U32.AND P2, PT, RZ, UR46, PT ;  /* 0x0000002eff007c0c */ /* 0x000fe4000bf45070 */
[----:B------:R-:W-:Y:S02]  /*5d20*/  PLOP3.LUT P0, PT, PT, PT, PT, 0x8, 0x80 ;  /* 0x000000000080781c */ /* 0x000fe40003f0e170 */
[----:B------:R-:W-:Y:S02]  /*5d30*/  ISETP.NE.AND.EX P5, PT, R83, RZ, PT, P5 ;  /* 0x000000ff5300720c */ /* 0x000fe40003fa5350 */
[----:B------:R-:W-:Y:S03]  /*5d40*/  ISETP.NE.AND.EX P2, PT, RZ, UR47, PT, P2 ;  /* 0x0000002fff007c0c */ /* 0x000fe6000bf45320 */
[----:B------:R-:W-:Y:S01]  /*5d50*/  @!P1 PLOP3.LUT P0, PT, P4, PT, PT, 0x80, 0x8 ;  /* 0x000000000008981c */ /* 0x000fe2000270f070 */
[----:B------:R-:W-:Y:S01]  /*5d60*/  @!UPT UIADD3 URZ, UPT, UPT, URZ, URZ, URZ ;  /* 0x000000fffffff290 */ /* 0x000fe2000fffe0ff */
[----:B------:R-:W-:Y:S11]  /*5d70*/  @!P4 BRA `(.L_x_96) ;  /* 0x000000000030c947 */ /* 0x000ff60003800000 */
[----:B------:R-:W-:Y:S01]  /*5d80*/  ISETP.NE.U32.AND P3, PT, R84, RZ, PT ;  /* 0x000000ff5400720c */ /* 0x000fe20003f65070 */
[----:B------:R-:W1:Y:S01]  /*5d90*/  LDCU.64 UR4, c[0x0][0x358] ;  /* 0x00006b00ff0477ac */ /* 0x000e620008000a00 */
[----:B------:R-:W-:Y:S02]  /*5da0*/  IMAD.MOV.U32 R88, RZ, RZ, 0x1 ;  /* 0x00000001ff587424 */ /* 0x000fe400078e00ff */
[----:B------:R-:W-:Y:S11]  /*5db0*/  ISETP.NE.AND.EX P3, PT, R85, RZ, PT, P3 ;  /* 0x000000ff5500720c */ /* 0x000ff60003f65330 */
[----:B------:R-:W-:Y:S02]  /*5dc0*/  @!UPT UIADD3 URZ, UPT, UPT, URZ, URZ, URZ ;  /* 0x000000fffffff290 */ /* 0x000fe4000fffe0ff */
[----:B------:R-:W3:Y:S01]  /*5dd0*/  @P3 LDC.64 R2, c[0x0][0x888] ;  /* 0x00022200ff023b82 */ /* 0x000ee20000000a00 */
[----:B--2---:R-:W-:Y:S04]  /*5de0*/  @P3 IMAD R0, R86, UR36, RZ ;  /* 0x0000002456003c24 */ /* 0x004fe8000f8e02ff */
[----:B---3--:R-:W-:Y:S04]  /*5df0*/  @P3 IMAD.WIDE R2, R0, 0x4, R2 ;  /* 0x0000000400023825 */ /* 0x008fe800078e0202 */
[----:B------:R-:W-:Y:S01]  /*5e00*/  HFMA2 R0, -RZ, RZ, 0, 5.9604644775390625e-08 ;  /* 0x00000001ff007431 */ /* 0x000fe200000001ff */
[----:B-1---5:R1:W5:Y:S04]  /*5e10*/  @P3 LDG.E R41, desc[UR4][R2.64] ;  /* 0x0000000402293981 */ /* 0x022368000c1e1900 */
[----:B------:R-:W-:Y:S01]  /*5e20*/  @!P3 PRMT R88, R0, 0x7610, R88 ;  /* 0x000076100058b816 */ /* 0x000fe20000000058 */
[----:B-1----:R-:W3:Y:S06]  /*5e30*/  @!P3 LDC R41, c[0x0][0x880] ;  /* 0x00022000ff29bb82 */ /* 0x002eec0000000800 */
.L_x_96:
[----:B------:R-:W-:Y:S05]  /*5e40*/  @!P5 BRA `(.L_x_97) ;  /* 0x000000000024d947 */ /* 0x000fea0003800000 */
[----:B------:R-:W-:Y:S01]  /*5e50*/  ISETP.NE.U32.AND P3, PT, R80, RZ, PT ;  /* 0x000000ff5000720c */ /* 0x000fe20003f65070 */
[----:B------:R-:W1:Y:S03]  /*5e60*/  LDCU.64 UR4, c[0x0][0x358] ;  /* 0x00006b00ff0477ac */ /* 0x000e660008000a00 */
[----:B------:R-:W-:Y:S11]  /*5e70*/  ISETP.NE.AND.EX P3, PT, R81, RZ, PT, P3 ;  /* 0x000000ff5100720c */ /* 0x000ff60003f65330 */
[----:B------:R-:W-:Y:S02]  /*5e80*/  @!UPT UIADD3 URZ, UPT, UPT, URZ, URZ, URZ ;  /* 0x000000fffffff290 */ /* 0x000fe4000fffe0ff */
[----:B------:R-:W4:Y:S01]  /*5e90*/  @P3 LDC.64 R2, c[0x0][0x8a8] ;  /* 0x00022a00ff023b82 */ /* 0x000f220000000a00 */
[----:B--2---:R-:W-:Y:S04]  /*5ea0*/  @P3 IMAD R0, R82, UR36, RZ ;  /* 0x0000002452003c24 */ /* 0x004fe8000f8e02ff */
[----:B----4-:R-:W-:Y:S05]  /*5eb0*/  @P3 IMAD.WIDE R2, R0, 0x4, R2 ;  /* 0x0000000400023825 */ /* 0x010fea00078e0202 */
[----:B-1---5:R1:W5:Y:S02]  /*5ec0*/  @P3 LDG.E R38, desc[UR4][R2.64] ;  /* 0x0000000402263981 */ /* 0x022364000c1e1900 */
[----:B-1----:R-:W4:Y:S02]  /*5ed0*/  @!P3 LDC R38, c[0x0][0x8a0] ;  /* 0x00022800ff26bb82 */ /* 0x002f240000000800 */
.L_x_97:
[----:B---3-5:R-:W-:Y:S01]  /*5ee0*/  FSETP.NEU.AND P3, PT, R41, RZ, PT ;  /* 0x000000ff2900720b */ /* 0x028fe20003f6d000 */
[----:B------:R-:W-:Y:S01]  /*5ef0*/  BSSY B1, `(.L_x_98) ;  /* 0x0000041000017945 */ /* 0x000fe20003800000 */
[----:B------:R-:W-:Y:S01]  /*5f00*/  SEL R6, RZ, 0xffffffff, P2 ;  /* 0xffffffffff067807 */ /* 0x000fe20001000000 */
[----:B------:R-:W-:Y:S01]  /*5f10*/  IMAD.MOV.U32 R105, RZ, RZ, 0x1 ;  /* 0x00000001ff697424 */ /* 0x000fe200078e00ff */
[----:B------:R-:W-:Y:S02]  /*5f20*/  LOP3.LUT P2, RZ, R88, 0xff, RZ, 0xc0, !PT ;  /* 0x000000ff58ff7812 */ /* 0x000fe4000784c0ff */
[----:B------:R-:W-:Y:S02]  /*5f30*/  CS2R R78, SRZ ;  /* 0x00000000004e7805 */ /* 0x000fe4000001ff00 */
[----:B------:R-:W-:Y:S02]  /*5f40*/  @!P1 SEL R3, RZ, 0xffffffff, P3 ;  /* 0xffffffffff039807 */ /* 0x000fe40001800000 */
[----:B------:R-:W-:Y:S02]  /*5f50*/  CS2R R76, SRZ ;  /* 0x00000000004c7805 */ /* 0x000fe4000001ff00 */
[----:B------:R-:W-:Y:S02]  /*5f60*/  LEA R2, R94, UR44, 0x3 ;  /* 0x0000002c5e027c11 */ /* 0x000fe4000f8e18ff */
[----:B------:R-:W-:Y:S02]  /*5f70*/  CS2R R74, SRZ ;  /* 0x00000000004a7805 */ /* 0x000fe4000001ff00 */
[----:B------:R-:W-:Y:S02]  /*5f80*/  @P0 SEL R3, R6, R3, !P2 ;  /* 0x0000000306030207 */ /* 0x000fe40005000000 */
[----:B------:R-:W-:Y:S02]  /*5f90*/  CS2R R72, SRZ ;  /* 0x0000000000487805 */ /* 0x000fe4000001ff00 */
[C---:B------:R-:W-:Y:S02]  /*5fa0*/  LEA R99, R36.reuse, UR44, 0x3 ;  /* 0x0000002c24637c11 */ /* 0x040fe4000f8e18ff */
[----:B------:R-:W-:Y:S02]  /*5fb0*/  @!P1 LOP3.LUT R3, R3, 0x1, RZ, 0xc0, !PT ;  /* 0x0000000103039812 */ /* 0x000fe400078ec0ff */
[----:B------:R-:W-:Y:S02]  /*5fc0*/  SHF.L.U32 R4, R95, 0x1f, RZ ;  /* 0x0000001f5f047819 */ /* 0x000fe400000006ff */
[----:B------:R-:W-:Y:S02]  /*5fd0*/  ISETP.NE.U32.OR P6, PT, R3, 0x1, P1 ;  /* 0x000000010300780c */ /* 0x000fe40000fc5470 */
[----:B------:R-:W-:Y:S02]  /*5fe0*/  LEA.HI R39, R36, R36, RZ, 0x1 ;  /* 0x0000002424277211 */ /* 0x000fe400078f08ff */
[----:B------:R-:W-:Y:S02]  /*5ff0*/  SEL R3, RZ, 0xffffffff, P3 ;  /* 0xffffffffff037807 */ /* 0x000fe40001800000 */
[----:B------:R-:W-:Y:S01]  /*6000*/  P2R R100, PR, RZ, 0x40 ;  /* 0x00000040ff647803 */ /* 0x000fe20000000000 */
[C---:B--2---:R-:W-:Y:S01]  /*6010*/  IMAD.SHL.U32 R0, R39.reuse, 0x40, RZ ;  /* 0x0000004027007824 */ /* 0x044fe200078e00ff */
[----:B------:R-:W-:Y:S02]  /*6020*/  @P4 SEL R3, R6, R3, !P2 ;  /* 0x0000000306034207 */ /* 0x000fe40005000000 */
[----:B------:R-:W-:Y:S02]  /*6030*/  LOP3.LUT R39, R39, 0xffe, RZ, 0xc0, !PT ;  /* 0x00000ffe27277812 */ /* 0x000fe400078ec0ff */
[----:B------:R-:W-:Y:S02]  /*6040*/  LOP3.LUT R0, R0, 0xffffff80, RZ, 0xc0, !PT ;  /* 0xffffff8000007812 */ /* 0x000fe400078ec0ff */
[----:B------:R-:W-:Y:S01]  /*6050*/  @P6 SHF.L.U32 R5, R92, 0x1f, RZ ;  /* 0x0000001f5c056819 */ /* 0x000fe200000006ff */
[----:B------:R-:W-:Y:S01]  /*6060*/  IMAD.IADD R39, R36, 0x1, -R39 ;  /* 0x0000000124277824 */ /* 0x000fe200078e0a27 */
[----:B------:R-:W-:Y:S01]  /*6070*/  LOP3.LUT R3, R3, 0x1, RZ, 0xc0, !PT ;  /* 0x0000000103037812 */ /* 0x000fe200078ec0ff */
[----:B------:R-:W-:Y:S01]  /*6080*/  IMAD.IADD R0, R37, 0x1, R0 ;  /* 0x0000000125007824 */ /* 0x000fe200078e0200 */
[----:B------:R-:W1:Y:S02]  /*6090*/  @P6 SYNCS.PHASECHK.TRANS64.TRYWAIT P1, [R2+URZ+0x80], R5 ;  /* 0x00008005020065a7 */ /* 0x000e6400080211ff */
[----:B------:R-:W-:Y:S01]  /*60a0*/  ISETP.NE.U32.AND P5, PT, R3, 0x1, PT ;  /* 0x000000010300780c */ /* 0x000fe20003fa5070 */
[----:B------:R-:W-:Y:S03]  /*60b0*/  IMAD R39, R39, 0x100000, R0 ;  /* 0x0010000027277824 */ /* 0x000fe600078e0200 */
[----:B------:R-:W-:Y:S01]  /*60c0*/  P2R R106, PR, RZ, 0x20 ;  /* 0x00000020ff6a7803 */ /* 0x000fe20000000000 */
[----:B------:R2:W3:Y:S01]  /*60d0*/  SYNCS.PHASECHK.TRANS64.TRYWAIT P0, [R99+URZ+0xd0], R4 ;  /* 0x0000d004630075a7 */ /* 0x0004e200080011ff */
[----:B-1----:R-:W-:Y:S01]  /*60e0*/  @P6 SEL R105, RZ, 0x1, !P1 ;  /* 0x00000001ff696807 */ /* 0x002fe20004800000 */
[----:B--2---:R-:W-:Y:S06]  /*60f0*/  @!P6 BRA `(.L_x_99) ;  /* 0x000000000080e947 */ /* 0x004fec0003800000 */
[----:B------:R-:W-:Y:S01]  /*6100*/  @P5 IMAD R6, R94, 0x1000, R71 ;  /* 0x000010005e065824 */ /* 0x000fe200078e0247 */
[----:B------:R-:W1:Y:S01]  /*6110*/  S2R R0, SR_CgaCtaId ;  /* 0x0000000000007919 */ /* 0x000e620000008800 */
[----:B------:R-:W-:Y:S01]  /*6120*/  ISETP.NE.AND P1, PT, R105, RZ, PT ;  /* 0x000000ff6900720c */ /* 0x000fe20003f25270 */
[----:B------:R-:W-:Y:S01]  /*6130*/  BSSY B0, `(.L_x_100) ;  /* 0x000000b000007945 */ /* 0x000fe20003800000 */
[----:B------:R-:W-:Y:S01]  /*6140*/  @P5 VIADD R5, R6, UR44 ;  /* 0x0000002c06055c36 */ /* 0x000fe20008000000 */
[----:B------:R-:W-:Y:S02]  /*6150*/  CS2R R74, SRZ ;  /* 0x00000000004a7805 */ /* 0x000fe4000001ff00 */
[----:B------:R-:W-:Y:S02]  /*6160*/  CS2R R72, SRZ ;  /* 0x0000000000487805 */ /* 0x000fe4000001ff00 */
[----:B------:R-:W-:Y:S01]  /*6170*/  CS2R R78, SRZ ;  /* 0x00000000004e7805 */ /* 0x000fe2000001ff00 */
[----:B------:R-:W-:Y:S01]  /*6180*/  @P5 IMAD R5, R96, -0x10, R5 ;  /* 0xfffffff060055824 */ /* 0x000fe200078e0205 */
[----:B------:R-:W-:Y:S04]  /*6190*/  CS2R R76, SRZ ;  /* 0x00000000004c7805 */ /* 0x000fe8000001ff00 */
[----:B------:R-:W-:Y:S05]  /*61a0*/  @P1 BRA `(.L_x_101) ;  /* 0x00000000000c1947 */ /* 0x000fea0003800000 */
[----:B------:R-:W-:Y:S04]  /*61b0*/  SHF.L.U32 R3, R92, 0x1f, RZ ;  /* 0x0000001f5c037819 */ /* 0x000fe800000006ff */
[----:B------:R-:W2:Y:S02]  /*61c0*/  SYNCS.PHASECHK.TRANS64.TRYWAIT P1, [R2+URZ+0x80], R3 ;  /* 0x00008003020075a7 */ /* 0x000ea400080211ff */
[----:B--2---:R-:W-:Y:S05]  /*61d0*/  @!P1 BRA `(.L_x_102) ;  /* 0x0000002400509947 */ /* 0x004fea0003800000 */
.L_x_101:
[----:B------:R-:W-:Y:S05]  /*61e0*/  BSYNC B0 ;  /* 0x0000000000007941 */ /* 0x000fea0003800000 */
.L_x_100:
[----:B------:R-:W-:Y:S01]  /*61f0*/  ISETP.NE.AND P1, PT, R106, RZ, PT ;  /* 0x000000ff6a00720c */ /* 0x000fe20003f25270 */
[----:B--2---:R-:W-:Y:S02]  /*6200*/  VIADD R3, R2, 0x90 ;  /* 0x0000009002037836 */ /* 0x004fe40000000000 */
[----:B------:R-:W-:Y:S03]  /*6210*/  VIADD R94, R94, 0x1 ;  /* 0x000000015e5e7836 */ /* 0x000fe60000000000 */
[----:B-1----:R-:W-:Y:S07]  /*6220*/  PRMT R0, R0, 0x654, R3 ;  /* 0x0000065400007816 */ /* 0x002fee0000000003 */
[----:B------:R1:W2:Y:S04]  /*6230*/  @P1 LDS.128 R72, [R6+UR44+0x200] ;  /* 0x0002002c06481984 */ /* 0x0002a80008000c00 */
[----:B------:R1:W1:Y:S01]  /*6240*/  @P1 LDS.128 R76, [R5+0x210] ;  /* 0x00021000054c1984 */ /* 0x0002620000000c00 */
[C---:B------:R-:W-:Y:S01]  /*6250*/  ISETP.NE.AND P1, PT, R94.reuse, 0x2, PT ;  /* 0x000000025e00780c */ /* 0x040fe20003f25270 */
[----:B------:R-:W-:Y:S01]  /*6260*/  @!PT LDS RZ, [RZ] ;  /* 0x00000000fffff984 */ /* 0x000fe20000000800 */
[----:B------:R-:W-:Y:S01]  /*6270*/  @!PT LDS RZ, [RZ] ;  /* 0x00000000fffff984 */ /* 0x000fe20000000800 */
[----:B------:R-:W-:Y:S01]  /*6280*/  @!PT LDS RZ, [RZ] ;  /* 0x00000000fffff984 */ /* 0x000fe20000000800 */
[----:B------:R-:W-:Y:S01]  /*6290*/  @!PT LDS RZ, [RZ] ;  /* 0x00000000fffff984 */ /* 0x000fe20000000800 */
[----:B------:R5:W-:Y:S06]  /*62a0*/  MEMBAR.ALL.CTA ;  /* 0x0000000000007992 */ /* 0x000bec0000008000 */
[----:B-----5:R-:W5:Y:S01]  /*62b0*/  FENCE.VIEW.ASYNC.S ;  /* 0x00000000000073c6 */ /* 0x020f620000000000 */
[----:B------:R-:W-:Y:S02]  /*62c0*/  SEL R3, RZ, 0x1, P1 ;  /* 0x00000001ff037807 */ /* 0x000fe40000800000 */
[----:B------:R-:W-:Y:S02]  /*62d0*/  SEL R94, R94, RZ, P1 ;  /* 0x000000ff5e5e7207 */ /* 0x000fe40000800000 */
[----:B------:R-:W-:Y:S01]  /*62e0*/  LOP3.LUT R92, R92, R3, RZ, 0x3c, !PT ;  /* 0x000000035c5c7212 */ /* 0x000fe200078e3cff */
[----:B-----5:R1:W-:Y:S06]  /*62f0*/  SYNCS.ARRIVE.TRANS64.RED.A1T0 RZ, [R0+URZ], RZ ;  /* 0x000000ff00ff79a7 */ /* 0x0203ec00081004ff */
.L_x_99:
[----:B------:R-:W-:Y:S05]  /*6300*/  BSYNC B1 ;  /* 0x0000000000017941 */ /* 0x000fea0003800000 */
.L_x_98:
[----:B-1----:R-:W-:Y:S04]  /*6310*/  SHF.R.U32.HI R0, RZ, 0x15, R39 ;  /* 0x00000015ff007819 */ /* 0x002fe80000011627 */
[----:B------:R-:W-:Y:S01]  /*6320*/  LOP3.LUT P1, RZ, R0, 0x3, R89, 0x48, !PT ;  /* 0x0000000300ff7812 */ /* 0x000fe20007824859 */
[----:B------:R-:W-:Y:S01]  /*6330*/  @!UPT UIADD3 URZ, UPT, UPT, URZ, URZ, URZ ;  /* 0x000000fffffff290 */ /* 0x000fe2000fffe0ff */
[----:B---3--:R-:W-:Y:S11]  /*6340*/  @P0 BRA `(.L_x_103) ;  /* 0x0000000000080947 */ /* 0x008ff60003800000 */
[----:B------:R-:W1:Y:S02]  /*6350*/  SYNCS.PHASECHK.TRANS64.TRYWAIT P0, [R99+URZ+0xd0], R4 ;  /* 0x0000d004630075a7 */ /* 0x000e6400080011ff */
[----:B-1----:R-:W-:Y:S05]  /*6360*/  @!P0 BRA `(.L_x_104) ;  /* 0x0000002400008947 */ /* 0x002fea0003800000 */
.L_x_103:
[----:B------:R-:W-:Y:S05]  /*6370*/  @!P1 BRA `(.L_x_105) ;  /* 0x0000000000409947 */ /* 0x000fea0003800000 */
[----:B------:R-:W3:Y:S01]  /*6380*/  LDCU.64 UR8, c[0x4][0x70] ;  /* 0x01000e00ff0877ac */ /* 0x000ee20008000a00 */
[----:B------:R-:W-:Y:S01]  /*6390*/  MOV R3, 0x0 ;  /* 0x0000000000037802 */ /* 0x000fe20000000f00 */
[----:B------:R-:W-:Y:S02]  /*63a0*/  HFMA2 R12, -RZ, RZ, 0, 5.9604644775390625e-08 ;  /* 0x00000001ff0c7431 */ /* 0x000fe400000001ff */
[----:B------:R-:W-:Y:S02]  /*63b0*/  IMAD.MOV.U32 R8, RZ, RZ, 0x192 ;  /* 0x00000192ff087424 */ /* 0x000fe400078e00ff */
[----:B------:R-:W-:Y:S01]  /*63c0*/  IMAD.MOV.U32 R13, RZ, RZ, RZ ;  /* 0x000000ffff0d7224 */ /* 0x000fe200078e00ff */
[----:B------:R-:W5:Y:S01]  /*63d0*/  LDCU.64 UR6, c[0x4][0x78] ;  /* 0x01000f00ff0677ac */ /* 0x000f620008000a00 */
[----:B------:R-:W2:Y:S01]  /*63e0*/  LDC.64 R2, c[0x4][R3] ;  /* 0x0100000003027b82 */ /* 0x000ea20000000a00 */
[----:B------:R-:W4:Y:S01]  /*63f0*/  LDCU.64 UR4, c[0x4][0x10] ;  /* 0x01000200ff0477ac */ /* 0x000f220008000a00 */
[----:B---3--:R-:W-:Y:S01]  /*6400*/  MOV R5, UR9 ;  /* 0x0000000900057c02 */ /* 0x008fe20008000f00 */
[----:B-1----:R-:W-:Y:S01]  /*6410*/  IMAD.U32 R4, RZ, RZ, UR8 ;  /* 0x00000008ff047e24 */ /* 0x002fe2000f8e00ff */
[----:B-----5:R-:W-:Y:S01]  /*6420*/  MOV R7, UR7 ;  /* 0x0000000700077c02 */ /* 0x020fe20008000f00 */
[----:B------:R-:W-:Y:S01]  /*6430*/  IMAD.U32 R6, RZ, RZ, UR6 ;  /* 0x00000006ff067e24 */ /* 0x000fe2000f8e00ff */
[----:B----4-:R-:W-:Y:S01]  /*6440*/  MOV R11, UR5 ;  /* 0x00000005000b7c02 */ /* 0x010fe20008000f00 */
[----:B------:R-:W-:Y:S02]  /*6450*/  IMAD.U32 R10, RZ, RZ, UR4 ;  /* 0x00000004ff0a7e24 */ /* 0x000fe4000f8e00ff */
[----:B------:R-:W-:Y:S07]  /*6460*/  LEPC R20, `(.L_x_105) ;  /* 0x000000001014794e */ /* 0x000fee0000000000 */
[----:B--2---:R-:W-:Y:S05]  /*6470*/  CALL.ABS.NOINC R2 ;  /* 0x0000000002007343 */ /* 0x004fea0003c00000 */
.L_x_105:
[-C--:B--2---:R-:W-:Y:S01]  /*6480*/  F2FP.F16.E5M2.UNPACK_B R42, R72.reuse ;  /* 0x00000048ff2a723e */ /* 0x084fe200020004ff */
[----:B------:R-:W-:Y:S05]  /*6490*/  WARPSYNC.ALL ;  /* 0x0000000000007948 */ /* 0x000fea0003800000 */
[----:B------:R-:W-:Y:S01]  /*64a0*/  R2UR UR4, R39 ;  /* 0x00000000270472ca */ /* 0x000fe200000e0000 */
[--C-:B------:R-:W-:Y:S01]  /*64b0*/  HADD2.F32 R40, -RZ, R42.reuse.H0_H0 ;  /* 0x2000002aff287230 */ /* 0x100fe20000004100 */
[----:B------:R-:W-:Y:S01]  /*64c0*/  F2FP.F16.E5M2.UNPACK_B R43, R72.H1 ;  /* 0x00000048ff2b723e */ /* 0x000fe200030004ff */
[----:B------:R-:W-:Y:S01]  /*64d0*/  HADD2.F32 R42, -RZ, R42.H1_H1 ;  /* 0x3000002aff2a7230 */ /* 0x000fe20000004100 */
[-C--:B------:R-:W-:Y:S01]  /*64e0*/  F2FP.F16.E5M2.UNPACK_B R45, R73.reuse ;  /* 0x00000049ff2d723e */ /* 0x080fe200020004ff */
[----:B------:R-:W-:Y:S01]  /*64f0*/  BSSY.RECONVERGENT B0, `(.L_x_106) ;  /* 0x0000099000007945 */ /* 0x000fe20003800200 */
[----:B------:R-:W-:Y:S01]  /*6500*/  F2FP.F16.E5M2.UNPACK_B R47, R73.H1 ;  /* 0x00000049ff2f723e */ /* 0x000fe200030004ff */
[--C-:B------:R-:W-:Y:S01]  /*6510*/  HADD2.F32 R44, -RZ, R43.reuse.H0_H0 ;  /* 0x2000002bff2c7230 */ /* 0x100fe20000004100 */
[-C--:B------:R-:W-:Y:S01]  /*6520*/  F2FP.F16.E5M2.UNPACK_B R49, R74.reuse ;  /* 0x0000004aff31723e */ /* 0x080fe200020004ff */
[----:B------:R-:W-:Y:S01]  /*6530*/  HADD2.F32 R46, -RZ, R43.H1_H1 ;  /* 0x3000002bff2e7230 */ /* 0x000fe20000004100 */
[----:B------:R-:W-:Y:S01]  /*6540*/  F2FP.F16.E5M2.UNPACK_B R51, R74.H1 ;  /* 0x0000004aff33723e */ /* 0x000fe200030004ff */
[--C-:B------:R-:W-:Y:S01]  /*6550*/  HADD2.F32 R43, -RZ, R45.reuse.H0_H0 ;  /* 0x2000002dff2b7230 */ /* 0x100fe20000004100 */
[-C--:B------:R-:W-:Y:S01]  /*6560*/  F2FP.F16.E5M2.UNPACK_B R53, R75.reuse ;  /* 0x0000004bff35723e */ /* 0x080fe200020004ff */
[----:B-1----:R-:W-:Y:S01]  /*6570*/  LDTM.16dp32bit_t0_t15.x32 R4, tmem[UR4] ;  /* 0x00000004000479ee */ /* 0x002fe20008a80000 */
[----:B------:R-:W4:Y:S01]  /*6580*/  LDTM.16dp32bit_t16_t31.x32 R4, tmem[UR4+0x20] ;  /* 0x00002004000479ee */ /* 0x000f220008aa0000 */
[----:B------:R-:W-:Y:S01]  /*6590*/  ISETP.NE.AND P6, PT, R100, RZ, PT ;  /* 0x000000ff6400720c */ /* 0x000fe20003fc5270 */
[----:B------:R-:W-:Y:S01]  /*65a0*/  HADD2.F32 R48, -RZ, R45.H1_H1 ;  /* 0x3000002dff307230 */ /* 0x000fe20000004100 */
[----:B------:R-:W-:Y:S01]  /*65b0*/  IADD3 R112, PT, PT, R71, UR44, RZ ;  /* 0x0000002c47707c10 */ /* 0x000fe2000fffe0ff */
[----:B------:R-:W-:Y:S01]  /*65c0*/  HADD2.F32 R52, -RZ, R49.H1_H1 ;  /* 0x30000031ff347230 */ /* 0x000fe20000004100 */
[----:B------:R-:W-:Y:S01]  /*65d0*/  SHF.L.U32 R107, R91, 0x4, RZ ;  /* 0x000000045b6b7819 */ /* 0x000fe200000006ff */
[----:B------:R-:W-:Y:S01]  /*65e0*/  HADD2.F32 R56, -RZ, R53.H1_H1 ;  /* 0x30000035ff387230 */ /* 0x000fe20000004100 */
[----:B------:R-:W-:Y:S01]  /*65f0*/  F2FP.F16.E5M2.UNPACK_B R55, R75.H1 ;  /* 0x0000004bff37723e */ /* 0x000fe200030004ff */
[--C-:B------:R-:W-:Y:S01]  /*6600*/  HADD2.F32 R45, -RZ, R47.reuse.H0_H0 ;  /* 0x2000002fff2d7230 */ /* 0x100fe20000004100 */
[----:B------:R-:W-:Y:S01]  /*6610*/  IADD3 R104, PT, PT, R112, R107, RZ ;  /* 0x0000006b70687210 */ /* 0x000fe20007ffe0ff */
[----:B------:R-:W-:Y:S01]  /*6620*/  HADD2.F32 R50, -RZ, R47.H1_H1 ;  /* 0x3000002fff327230 */ /* 0x000fe20000004100 */
[-C--:B------:R-:W-:Y:S01]  /*6630*/  F2FP.F16.E5M2.UNPACK_B R57, R76.reuse ;  /* 0x0000004cff39723e */ /* 0x080fe200020004ff */
[----:B------:R-:W-:Y:S01]  /*6640*/  HADD2.F32 R47, -RZ, R49.H0_H0 ;  /* 0x20000031ff2f7230 */ /* 0x000fe20000004100 */
[----:B------:R-:W-:Y:S01]  /*6650*/  F2FP.F16.E5M2.UNPACK_B R59, R76.H1 ;  /* 0x0000004cff3b723e */ /* 0x000fe200030004ff */
[----:B------:R-:W-:Y:S01]  /*6660*/  HADD2.F32 R49, -RZ, R51.H0_H0 ;  /* 0x20000033ff317230 */ /* 0x000fe20000004100 */
[-C--:B------:R-:W-:Y:S01]  /*6670*/  F2FP.F16.E5M2.UNPACK_B R61, R77.reuse ;  /* 0x0000004dff3d723e */ /* 0x080fe200020004ff */
[----:B------:R-:W-:Y:S01]  /*6680*/  HADD2.F32 R60, -RZ, R57.H1_H1 ;  /* 0x30000039ff3c7230 */ /* 0x000fe20000004100 */
[----:B------:R-:W-:Y:S01]  /*6690*/  F2FP.F16.E5M2.UNPACK_B R63, R77.H1 ;  /* 0x0000004dff3f723e */ /* 0x000fe200030004ff */
[----:B------:R-:W-:Y:S01]  /*66a0*/  HADD2.F32 R54, -RZ, R51.H1_H1 ;  /* 0x30000033ff367230 */ /* 0x000fe20000004100 */
[-C--:B------:R-:W-:Y:S01]  /*66b0*/  F2FP.F16.E5M2.UNPACK_B R65, R78.reuse ;  /* 0x0000004eff41723e */ /* 0x080fe200020004ff */
[----:B------:R-:W-:Y:S01]  /*66c0*/  HADD2.F32 R51, -RZ, R53.H0_H0 ;  /* 0x20000035ff337230 */ /* 0x000fe20000004100 */
[----:B------:R-:W-:Y:S01]  /*66d0*/  F2FP.F16.E5M2.UNPACK_B R67, R78.H1 ;  /* 0x0000004eff43723e */ /* 0x000fe200030004ff */
[----:B------:R-:W-:Y:S01]  /*66e0*/  HADD2.F32 R64, -RZ, R61.H1_H1 ;  /* 0x3000003dff407230 */ /* 0x000fe20000004100 */
[----:B------:R-:W-:Y:S01]  /*66f0*/  ISETP.NE.AND P0, PT, R98, RZ, PT ;  /* 0x000000ff6200720c */ /* 0x000fe20003f05270 */
[C---:B----4-:R-:W-:Y:S01]  /*6700*/  FMUL R0, R38.reuse, R4 ;  /* 0x0000000426007220 */ /* 0x050fe20000400000 */
[C---:B------:R-:W-:Y:S01]  /*6710*/  FMUL R2, R38.reuse, R5 ;  /* 0x0000000526027220 */ /* 0x040fe20000400000 */
[C---:B------:R-:W-:Y:S01]  /*6720*/  FMUL R4, R38.reuse, R8 ;  /* 0x0000000826047220 */ /* 0x040fe20000400000 */
[C---:B------:R-:W-:Y:S01]  /*6730*/  FMUL R5, R38.reuse, R9 ;  /* 0x0000000926057220 */ /* 0x040fe20000400000 */
[C---:B------:R-:W-:Y:S01]  /*6740*/  FFMA R0, R41.reuse, R40, R0 ;  /* 0x0000002829007223 */ /* 0x040fe20000000000 */
[C---:B------:R-:W-:Y:S01]  /*6750*/  FFMA R2, R41.reuse, R42, R2 ;  /* 0x0000002a29027223 */ /* 0x040fe20000000002 */
[C---:B------:R-:W-:Y:S01]  /*6760*/  FMUL R8, R38.reuse, R12 ;  /* 0x0000000c26087220 */ /* 0x040fe20000400000 */
[C---:B------:R-:W-:Y:S01]  /*6770*/  FMUL R9, R38.reuse, R13 ;  /* 0x0000000d26097220 */ /* 0x040fe20000400000 */
[C---:B------:R-:W-:Y:S01]  /*6780*/  FMUL R12, R38.reuse, R16 ;  /* 0x00000010260c7220 */ /* 0x040fe20000400000 */
[C---:B------:R-:W-:Y:S01]  /*6790*/  FMUL R13, R38.reuse, R17 ;  /* 0x00000011260d7220 */ /* 0x040fe20000400000 */
[C---:B------:R-:W-:Y:S01]  /*67a0*/  FMUL R16, R38.reuse, R20 ;  /* 0x0000001426107220 */ /* 0x040fe20000400000 */
[C---:B------:R-:W-:Y:S01]  /*67b0*/  FMUL R17, R38.reuse, R21 ;  /* 0x0000001526117220 */ /* 0x040fe20000400000 */
[C---:B------:R-:W-:Y:S01]  /*67c0*/  FMUL R20, R38.reuse, R24 ;  /* 0x0000001826147220 */ /* 0x040fe20000400000 */
[C---:B------:R-:W-:Y:S01]  /*67d0*/  FMUL R21, R38.reuse, R25 ;  /* 0x0000001926157220 */ /* 0x040fe20000400000 */
[----:B------:R-:W-:Y:S02]  /*67e0*/  HADD2.F32 R68, -RZ, R65.H1_H1 ;  /* 0x30000041ff447230 */ /* 0x000fe40000004100 */
        /* <DEDUP_REMOVED lines=8> */
[C---:B------:R-:W-:Y:S01]  /*6870*/  FFMA R3, R41.reuse, R44, R3 ;  /* 0x0000002c29037223 */ /* 0x040fe20000000003 */
[C---:B------:R-:W-:Y:S01]  /*6880*/  FFMA R7, R41.reuse, R46, R7 ;  /* 0x0000002e29077223 */ /* 0x040fe20000000007 */
[C---:B------:R-:W-:Y:S01]  /*6890*/  FFMA R4, R41.reuse, R43, R4 ;  /* 0x0000002b29047223 */ /* 0x040fe20000000004 */
[----:B------:R-:W-:Y:S01]  /*68a0*/  F2FP.F16.E5M2.UNPACK_B R40, R79 ;  /* 0x0000004fff28723e */ /* 0x000fe200020004ff */
[C---:B------:R-:W-:Y:S01]  /*68b0*/  FFMA R5, R41.reuse, R48, R5 ;  /* 0x0000003029057223 */ /* 0x040fe20000000005 */
[C---:B------:R-:W-:Y:S01]  /*68c0*/  FFMA R6, R41.reuse, R45, R6 ;  /* 0x0000002d29067223 */ /* 0x040fe20000000006 */
[----:B------:R-:W-:Y:S01]  /*68d0*/  F2FP.F16.E5M2.UNPACK_B R42, R79.H1 ;  /* 0x0000004fff2a723e */ /* 0x000fe200030004ff */
[C---:B------:R-:W-:Y:S01]  /*68e0*/  FFMA R11, R41.reuse, R50, R11 ;  /* 0x00000032290b7223 */ /* 0x040fe2000000000b */
[----:B------:R-:W-:Y:S01]  /*68f0*/  FFMA R8, R41, R47, R8 ;  /* 0x0000002f29087223 */ /* 0x000fe20000000008 */
[----:B------:R-:W-:Y:S01]  /*6900*/  F2FP.SATFINITE.E5M2.F32.PACK_AB_MERGE_C R101, R7, R3, RZ ;  /* 0x000000030765723e */ /* 0x000fe200048060ff */
[C---:B------:R-:W-:Y:S01]  /*6910*/  FFMA R9, R41.reuse, R52, R9 ;  /* 0x0000003429097223 */ /* 0x040fe20000000009 */
[----:B------:R-:W-:Y:S01]  /*6920*/  FMUL R10, R38, R14 ;  /* 0x0000000e260a7220 */ /* 0x000fe20000400000 */
[----:B------:R-:W-:Y:S01]  /*6930*/  LEA R112, R94, UR44, 0x3 ;  /* 0x0000002c5e707c11 */ /* 0x000fe2000f8e18ff */
[----:B------:R-:W-:Y:S01]  /*6940*/  FMUL R15, R38, R15 ;  /* 0x0000000f260f7220 */ /* 0x000fe20000400000 */
[--C-:B------:R-:W-:Y:S01]  /*6950*/  HADD2.F32 R53, -RZ, R55.reuse.H0_H0 ;  /* 0x20000037ff357230 */ /* 0x100fe20000004100 */
[----:B------:R-:W-:Y:S01]  /*6960*/  F2FP.SATFINITE.E5M2.F32.PACK_AB_MERGE_C R100, R2, R0, R101 ;  /* 0x000000000264723e */ /* 0x000fe20004806065 */
[----:B------:R-:W-:Y:S01]  /*6970*/  FFMA R10, R41, R49, R10 ;  /* 0x00000031290a7223 */ /* 0x000fe2000000000a */
[----:B------:R-:W-:Y:S01]  /*6980*/  F2FP.SATFINITE.E5M2.F32.PACK_AB_MERGE_C R101, R11, R6, RZ ;  /* 0x000000060b65723e */ /* 0x000fe200048060ff */
[C---:B------:R-:W-:Y:S01]  /*6990*/  FFMA R15, R41.reuse, R54, R15 ;  /* 0x00000036290f7223 */ /* 0x040fe2000000000f */
[C---:B------:R-:W-:Y:S01]  /*69a0*/  FFMA R12, R41.reuse, R51, R12 ;  /* 0x00000033290c7223 */ /* 0x040fe2000000000c */
[----:B------:R-:W-:Y:S01]  /*69b0*/  FFMA R13, R41, R56, R13 ;  /* 0x00000038290d7223 */ /* 0x000fe2000000000d */
[----:B------:R-:W-:Y:S01]  /*69c0*/  F2FP.SATFINITE.E5M2.F32.PACK_AB_MERGE_C R101, R5, R4, R101 ;  /* 0x000000040565723e */ /* 0x000fe20004806065 */
[----:B------:R-:W-:Y:S01]  /*69d0*/  HADD2.F32 R58, -RZ, R55.H1_H1 ;  /* 0x30000037ff3a7230 */ /* 0x000fe20000004100 */
[----:B------:R-:W-:Y:S01]  /*69e0*/  F2FP.SATFINITE.E5M2.F32.PACK_AB_MERGE_C R102, R15, R10, RZ ;  /* 0x0000000a0f66723e */ /* 0x000fe200048060ff */
[----:B------:R-:W-:Y:S02]  /*69f0*/  HADD2.F32 R55, -RZ, R57.H0_H0 ;  /* 0x20000039ff377230 */ /* 0x000fe40000004100 */
[C---:B------:R-:W-:Y:S01]  /*6a00*/  FMUL R14, R38.reuse, R18 ;  /* 0x00000012260e7220 */ /* 0x040fe20000400000 */
[C---:B------:R-:W-:Y:S01]  /*6a10*/  FMUL R19, R38.reuse, R19 ;  /* 0x0000001326137220 */ /* 0x040fe20000400000 */
[--C-:B------:R-:W-:Y:S02]  /*6a20*/  HADD2.F32 R57, -RZ, R59.reuse.H0_H0 ;  /* 0x2000003bff397230 */ /* 0x100fe40000004100 */
[C---:B------:R-:W-:Y:S01]  /*6a30*/  FMUL R18, R38.reuse, R22 ;  /* 0x0000001626127220 */ /* 0x040fe20000400000 */
[C---:B------:R-:W-:Y:S01]  /*6a40*/  FFMA R14, R41.reuse, R53, R14 ;  /* 0x00000035290e7223 */ /* 0x040fe2000000000e */
[----:B------:R-:W-:Y:S02]  /*6a50*/  HADD2.F32 R62, -RZ, R59.H1_H1 ;  /* 0x3000003bff3e7230 */ /* 0x000fe40000004100 */
[C---:B------:R-:W-:Y:S01]  /*6a60*/  FFMA R19, R41.reuse, R58, R19 ;  /* 0x0000003a29137223 */ /* 0x040fe20000000013 */
[----:B------:R-:W-:Y:S02]  /*6a70*/  HADD2.F32 R59, -RZ, R61.H0_H0 ;  /* 0x2000003dff3b7230 */ /* 0x000fe40000004100 */
[C---:B------:R-:W-:Y:S01]  /*6a80*/  FMUL R23, R38.reuse, R23 ;  /* 0x0000001726177220 */ /* 0x040fe20000400000 */
[C---:B------:R-:W-:Y:S01]  /*6a90*/  FFMA R16, R41.reuse, R55, R16 ;  /* 0x0000003729107223 */ /* 0x040fe20000000010 */
[C---:B------:R-:W-:Y:S01]  /*6aa0*/  FFMA R17, R41.reuse, R60, R17 ;  /* 0x0000003c29117223 */ /* 0x040fe20000000011 */
[--C-:B------:R-:W-:Y:S02]  /*6ab0*/  HADD2.F32 R61, -RZ, R63.reuse.H0_H0 ;  /* 0x2000003fff3d7230 */ /* 0x100fe40000004100 */
[C---:B------:R-:W-:Y:S01]  /*6ac0*/  FFMA R18, R41.reuse, R57, R18 ;  /* 0x0000003929127223 */ /* 0x040fe20000000012 */
[----:B------:R-:W-:Y:S02]  /*6ad0*/  HADD2.F32 R66, -RZ, R63.H1_H1 ;  /* 0x3000003fff427230 */ /* 0x000fe40000004100 */
[C---:B------:R-:W-:Y:S01]  /*6ae0*/  FMUL R22, R38.reuse, R26 ;  /* 0x0000001a26167220 */ /* 0x040fe20000400000 */
[----:B------:R-:W-:Y:S02]  /*6af0*/  HADD2.F32 R63, -RZ, R65.H0_H0 ;  /* 0x20000041ff3f7230 */ /* 0x000fe40000004100 */
[C---:B------:R-:W-:Y:S01]  /*6b00*/  FFMA R23, R41.reuse, R62, R23 ;  /* 0x0000003e29177223 */ /* 0x040fe20000000017 */
[C---:B------:R-:W-:Y:S01]  /*6b10*/  FMUL R27, R38.reuse, R27 ;  /* 0x0000001b261b7220 */ /* 0x040fe20000400000 */
[C---:B------:R-:W-:Y:S01]  /*6b20*/  FFMA R20, R41.reuse, R59, R20 ;  /* 0x0000003b29147223 */ /* 0x040fe20000000014 */
[C---:B------:R-:W-:Y:S01]  /*6b30*/  FFMA R21, R41.reuse, R64, R21 ;  /* 0x0000004029157223 */ /* 0x040fe20000000015 */
[--C-:B------:R-:W-:Y:S02]  /*6b40*/  HADD2.F32 R65, -RZ, R67.reuse.H0_H0 ;  /* 0x20000043ff417230 */ /* 0x100fe40000004100 */
[C---:B------:R-:W-:Y:S01]  /*6b50*/  FFMA R22, R41.reuse, R61, R22 ;  /* 0x0000003d29167223 */ /* 0x040fe20000000016 */
[----:B------:R-:W-:Y:S02]  /*6b60*/  HADD2.F32 R70, -RZ, R67.H1_H1 ;  /* 0x30000043ff467230 */ /* 0x000fe40000004100 */
[C---:B------:R-:W-:Y:S01]  /*6b70*/  FMUL R26, R38.reuse, R30 ;  /* 0x0000001e261a7220 */ /* 0x040fe20000400000 */
[--C-:B------:R-:W-:Y:S02]  /*6b80*/  HADD2.F32 R67, -RZ, R40.reuse.H0_H0 ;  /* 0x20000028ff437230 */ /* 0x100fe40000004100 */
[C---:B------:R-:W-:Y:S01]  /*6b90*/  FFMA R27, R41.reuse, R66, R27 ;  /* 0x00000042291b7223 */ /* 0x040fe2000000001b */
[C---:B------:R-:W-:Y:S01]  /*6ba0*/  FMUL R31, R38.reuse, R31 ;  /* 0x0000001f261f7220 */ /* 0x040fe20000400000 */
[C---:B------:R-:W-:Y:S01]  /*6bb0*/  FFMA R24, R41.reuse, R63, R24 ;  /* 0x0000003f29187223 */ /* 0x040fe20000000018 */
[----:B------:R-:W-:Y:S02]  /*6bc0*/  HADD2.F32 R40, -RZ, R40.H1_H1 ;  /* 0x30000028ff287230 */ /* 0x000fe40000004100 */
[C---:B------:R-:W-:Y:S01]  /*6bd0*/  FFMA R25, R41.reuse, R68, R25 ;  /* 0x0000004429197223 */ /* 0x040fe20000000019 */
[--C-:B------:R-:W-:Y:S02]  /*6be0*/  HADD2.F32 R69, -RZ, R42.reuse.H0_H0 ;  /* 0x2000002aff457230 */ /* 0x100fe40000004100 */
[C---:B------:R-:W-:Y:S01]  /*6bf0*/  FFMA R26, R41.reuse, R65, R26 ;  /* 0x00000041291a7223 */ /* 0x040fe2000000001a */
[----:B------:R-:W-:Y:S02]  /*6c00*/  HADD2.F32 R42, -RZ, R42.H1_H1 ;  /* 0x3000002aff2a7230 */ /* 0x000fe40000004100 */
[C---:B------:R-:W-:Y:S01]  /*6c10*/  FMUL R30, R38.reuse, R34 ;  /* 0x00000022261e7220 */ /* 0x040fe20000400000 */
[----:B------:R-:W-:Y:S01]  /*6c20*/  FFMA R31, R41, R70, R31 ;  /* 0x00000046291f7223 */ /* 0x000fe2000000001f */
[----:B------:R-:W-:Y:S01]  /*6c30*/  FMUL R35, R38, R35 ;  /* 0x0000002326237220 */ /* 0x000fe20000400000 */
[----:B------:R-:W-:Y:S01]  /*6c40*/  F2FP.SATFINITE.E5M2.F32.PACK_AB_MERGE_C R103, R19, R14, RZ ;  /* 0x0000000e1367723e */ /* 0x000fe200048060ff */
[C---:B------:R-:W-:Y:S01]  /*6c50*/  FFMA R28, R41.reuse, R67, R28 ;  /* 0x00000043291c7223 */ /* 0x040fe2000000001c */
[C---:B------:R-:W-:Y:S01]  /*6c60*/  FFMA R29, R41.reuse, R40, R29 ;  /* 0x00000028291d7223 */ /* 0x040fe2000000001d */
[C---:B------:R-:W-:Y:S01]  /*6c70*/  FFMA R30, R41.reuse, R69, R30 ;  /* 0x00000045291e7223 */ /* 0x040fe2000000001e */
[----:B------:R-:W-:Y:S01]  /*6c80*/  FFMA R35, R41, R42, R35 ;  /* 0x0000002a29237223 */ /* 0x000fe20000000023 */
[----:B------:R-:W-:Y:S02]  /*6c90*/  F2FP.SATFINITE.E5M2.F32.PACK_AB_MERGE_C R102, R9, R8, R102 ;  /* 0x000000080966723e */ /* 0x000fe40004806066 */
[----:B------:R-:W-:Y:S02]  /*6ca0*/  F2FP.SATFINITE.E5M2.F32.PACK_AB_MERGE_C R103, R13, R12, R103 ;  /* 0x0000000c0d67723e */ /* 0x000fe40004806067 */
[----:B------:R-:W-:Y:S02]  /*6cb0*/  F2FP.SATFINITE.E5M2.F32.PACK_AB_MERGE_C R108, R23, R18, RZ ;  /* 0x00000012176c723e */ /* 0x000fe400048060ff */
[----:B------:R-:W-:Y:S01]  /*6cc0*/  F2FP.SATFINITE.E5M2.F32.PACK_AB_MERGE_C R109, R27, R22, RZ ;  /* 0x000000161b6d723e */ /* 0x000fe200048060ff */
[----:B------:R1:W-:Y:S01]  /*6cd0*/  STS.128 [R71+UR44+0x2200], R100 ;  /* 0x0022006447007988 */ /* 0x0003e20008000c2c */
[----:B------:R-:W-:Y:S02]  /*6ce0*/  F2FP.SATFINITE.E5M2.F32.PACK_AB_MERGE_C R113, R31, R26, RZ ;  /* 0x0000001a1f71723e */ /* 0x000fe400048060ff */
[----:B------:R-:W-:Y:S02]  /*6cf0*/  F2FP.SATFINITE.E5M2.F32.PACK_AB_MERGE_C R114, R35, R30, RZ ;  /* 0x0000001e2372723e */ /* 0x000fe400048060ff */
[----:B------:R-:W-:Y:S02]  /*6d00*/  F2FP.SATFINITE.E5M2.F32.PACK_AB_MERGE_C R108, R17, R16, R108 ;  /* 0x00000010116c723e */ /* 0x000fe4000480606c */
[----:B------:R-:W-:Y:S02]  /*6d10*/  F2FP.SATFINITE.E5M2.F32.PACK_AB_MERGE_C R109, R21, R20, R109 ;  /* 0x00000014156d723e */ /* 0x000fe4000480606d */
[----:B------:R-:W-:Y:S02]  /*6d20*/  F2FP.SATFINITE.E5M2.F32.PACK_AB_MERGE_C R110, R25, R24, R113 ;  /* 0x00000018196e723e */ /* 0x000fe40004806071 */
[----:B------:R-:W-:Y:S02]  /*6d30*/  F2FP.SATFINITE.E5M2.F32.PACK_AB_MERGE_C R111, R29, R28, R114 ;  /* 0x0000001c1d6f723e */ /* 0x000fe40004806072 */
[----:B------:R-:W-:Y:S03]  /*6d40*/  @P6 SHF.L.U32 R113, R92, 0x1f, RZ ;  /* 0x0000001f5c716819 */ /* 0x000fe600000006ff */
[----:B------:R1:W-:Y:S01]  /*6d50*/  STS.128 [R104+0x2210], R108 ;  /* 0x0022106c68007388 */ /* 0x0003e20000000c00 */
[----:B------:R-:W-:Y:S01]  /*6d60*/  @!PT LDS RZ, [RZ] ;  /* 0x00000000fffff984 */ /* 0x000fe20000000800 */
[----:B------:R-:W-:Y:S01]  /*6d70*/  @!PT LDS RZ, [RZ] ;  /* 0x00000000fffff984 */ /* 0x000fe20000000800 */
[----:B------:R-:W-:Y:S01]  /*6d80*/  @!PT LDS RZ, [RZ] ;  /* 0x00000000fffff984 */ /* 0x000fe20000000800 */
[----:B------:R-:W-:Y:S01]  /*6d90*/  @!PT LDS RZ, [RZ] ;  /* 0x00000000fffff984 */ /* 0x000fe20000000800 */
[----:B------:R2:W-:Y:S07]  /*6da0*/  MEMBAR.ALL.CTA ;  /* 0x0000000000007992 */ /* 0x0005ee0000008000 */
[----:B--2---:R-:W2:Y:S02]  /*6db0*/  FENCE.VIEW.ASYNC.S ;  /* 0x00000000000073c6 */ /* 0x004ea40000000000 */
[----:B--2---:R-:W-:Y:S06]  /*6dc0*/  BAR.SYNC.DEFER_BLOCKING 0x1, 0x80 ;  /* 0x0042000000007b1d */ /* 0x004fec0000010000 */
[----:B------:R-:W-:Y:S05]  /*6dd0*/  @P0 BRA `(.L_x_107) ;  /* 0x0000000000280947 */ /* 0x000fea0003800000 */
[----:B------:R-:W-:Y:S01]  /*6de0*/  UIADD3 UR4, UPT, UPT, UR44, 0x2200, URZ ;  /* 0x000022002c047890 */ /* 0x000fe2000fffe0ff */
[----:B------:R-:W-:Y:S05]  /*6df0*/  UMOV UR51, UR36 ;  /* 0x0000002400337c82 */ /* 0x000fea0008000000 */
[----:B------:R-:W-:Y:S01]  /*6e00*/  MOV R97, UR4 ;  /* 0x0000000400617c02 */ /* 0x000fe20008000f00 */
[----:B------:R-:W-:Y:S03]  /*6e10*/  UIADD3 UR4, UP0, UPT, UR62, 0x680, URZ ;  /* 0x000006803e047890 */ /* 0x000fe6000ff1e0ff */
[----:B------:R-:W-:Y:S01]  /*6e20*/  R2UR UR48, R97 ;  /* 0x00000000613072ca */ /* 0x000fe200000e0000 */
[----:B------:R-:W-:Y:S11]  /*6e30*/  UIADD3.X UR5, UPT, UPT, URZ, UR63, URZ, UP0, !UPT ;  /* 0x0000003fff057290 */ /* 0x000ff600087fe4ff */
[----:B------:R-:W-:Y:S01]  /*6e40*/  @!UPT UIADD3 URZ, UPT, UPT, URZ, URZ, URZ ;  /* 0x000000fffffff290 */ /* 0x000fe2000fffe0ff */
[----:B------:R2:W-:Y:S01]  /*6e50*/  UTMASTG.3D [UR48], [UR4] ;  /* 0x00000030040073b5 */ /* 0x0005e20008010000 */
[----:B------:R0:W-:Y:S01]  /*6e60*/  UTMACMDFLUSH ;  /* 0x00000000000079b7 */ /* 0x0001e20000000000 */
[----:B--2---:R-:W-:Y:S04]  /*6e70*/  DEPBAR.LE SB0, 0x1 ;  /* 0x000080400000791a */ /* 0x004fe80000000000 */
.L_x_107:
[----:B------:R-:W-:Y:S05]  /*6e80*/  BSYNC.RECONVERGENT B0 ;  /* 0x0000000000007941 */ /* 0x000fea0003800200 */
.L_x_106:
[----:B------:R-:W-:Y:S06]  /*6e90*/  BAR.SYNC.DEFER_BLOCKING 0x1, 0x80 ;  /* 0x0042000000007b1d */ /* 0x000fec0000010000 */
[----:B------:R-:W2:Y:S01]  /*6ea0*/  @P6 SYNCS.PHASECHK.TRANS64.TRYWAIT P0, [R112+URZ+0x80], R113 ;  /* 0x00008071700065a7 */ /* 0x000ea200080011ff */
[----:B------:R-:W-:Y:S01]  /*6eb0*/  BSSY B1, `(.L_x_108) ;  /* 0x0000020000017945 */ /* 0x000fe20003800000 */
[----:B--2---:R-:W-:Y:S03]  /*6ec0*/  @P6 SEL R105, RZ, 0x1, !P0 ;  /* 0x00000001ff696807 */ /* 0x004fe60004000000 */
[----:B------:R-:W-:Y:S05]  /*6ed0*/  @!P6 BRA `(.L_x_109) ;  /* 0x000000000074e947 */ /* 0x000fea0003800000 */
[----:B------:R-:W-:Y:S01]  /*6ee0*/  ISETP.NE.AND P1, PT, R106, RZ, PT ;  /* 0x000000ff6a00720c */ /* 0x000fe20003f25270 */
[----:B------:R-:W2:Y:S01]  /*6ef0*/  S2R R0, SR_CgaCtaId ;  /* 0x0000000000007919 */ /* 0x000ea20000008800 */
[----:B------:R-:W-:Y:S01]  /*6f00*/  ISETP.NE.AND P0, PT, R105, RZ, PT ;  /* 0x000000ff6900720c */ /* 0x000fe20003f05270 */
[----:B------:R-:W-:Y:S10]  /*6f10*/  BSSY B0, `(.L_x_110) ;  /* 0x0000008000007945 */ /* 0x000ff40003800000 */
[----:B------:R-:W-:Y:S05]  /*6f20*/  @P1 IMAD R2, R94, 0x1000, R71 ;  /* 0x000010005e021824 */ /* 0x000fea00078e0247 */
[----:B------:R-:W-:Y:S05]  /*6f30*/  @P1 IADD3 R4, PT, PT, R2, UR44, RZ ;  /* 0x0000002c02041c10 */ /* 0x000fea000fffe0ff */
[----:B------:R-:W-:Y:S01]  /*6f40*/  @P1 IMAD.IADD R4, R4, 0x1, R107 ;  /* 0x0000000104041824 */ /* 0x000fe200078e026b */
[----:B------:R-:W-:Y:S06]  /*6f50*/  @P0 BRA `(.L_x_111) ;  /* 0x00000000000c0947 */ /* 0x000fec0003800000 */
[----:B------:R-:W-:Y:S04]  /*6f60*/  SHF.L.U32 R3, R92, 0x1f, RZ ;  /* 0x0000001f5c037819 */ /* 0x000fe800000006ff */
[----:B------:R-:W3:Y:S02]  /*6f70*/  SYNCS.PHASECHK.TRANS64.TRYWAIT P0, [R112+URZ+0x80], R3 ;  /* 0x00008003700075a7 */ /* 0x000ee400080011ff */
[----:B---3--:R-:W-:Y:S05]  /*6f80*/  @!P0 BRA `(.L_x_112) ;  /* 0x00000018000c8947 */ /* 0x008fea0003800000 */
.L_x_111:
[----:B------:R-:W-:Y:S05]  /*6f90*/  BSYNC B0 ;  /* 0x0000000000007941 */ /* 0x000fea0003800000 */
.L_x_110:
[----:B------:R-:W-:Y:S01]  /*6fa0*/  ISETP.NE.AND P0, PT, R106, RZ, PT ;  /* 0x000000ff6a00720c */ /* 0x000fe20003f05270 */
[----:B---3--:R-:W-:Y:S02]  /*6fb0*/  VIADD R3, R112, 0x90 ;  /* 0x0000009070037836 */ /* 0x008fe40000000000 */
[----:B------:R-:W-:Y:S03]  /*6fc0*/  VIADD R94, R94, 0x1 ;  /* 0x000000015e5e7836 */ /* 0x000fe60000000000 */
[----:B--2---:R-:W-:Y:S07]  /*6fd0*/  PRMT R0, R0, 0x654, R3 ;  /* 0x0000065400007816 */ /* 0x004fee0000000003 */
[----:B------:R2:W3:Y:S04]  /*6fe0*/  @P0 LDS.128 R72, [R2+UR44+0x200] ;  /* 0x0002002c02480984 */ /* 0x0004e80008000c00 */
[----:B------:R2:W4:Y:S01]  /*6ff0*/  @P0 LDS.128 R76, [R4+0x210] ;  /* 0x00021000044c0984 */ /* 0x0005220000000c00 */
        /* <DEDUP_REMOVED lines=11> */
.L_x_109:
[----:B------:R-:W-:Y:S05]  /*70b0*/  BSYNC B1 ;  /* 0x0000000000017941 */ /* 0x000fea0003800000 */
.L_x_108:
[----:B--2---:R-:W-:Y:S05]  /*70c0*/  VIADD R0, R39, 0x40 ;  /* 0x0000004027007836 */ /* 0x004fea0000000000 */
[----:B------:R-:W-:Y:S04]  /*70d0*/  SHF.R.U32.HI R0, RZ, 0x15, R0 ;  /* 0x00000015ff007819 */ /* 0x000fe80000011600 */
[----:B------:R-:W-:Y:S11]  /*70e0*/  LOP3.LUT P0, RZ, R0, 0x3, R89, 0x48, !PT ;  /* 0x0000000300ff7812 */ /* 0x000ff60007804859 */
[----:B------:R-:W-:Y:S02]  /*70f0*/  @!UPT UIADD3 URZ, UPT, UPT, URZ, URZ, URZ ;  /* 0x000000fffffff290 */ /* 0x000fe4000fffe0ff */
[----:B------:R-:W-:Y:S05]  /*7100*/  @!P0 BRA `(.L_x_113) ;  /* 0x0000000000408947 */ /* 0x000fea0003800000 */
[----:B------:R-:W2:Y:S01]  /*7110*/  LDCU.64 UR8, c[0x4][0x70] ;  /* 0x01000e00ff0877ac */ /* 0x000ea20008000a00 */
[----:B------:R-:W-:Y:S01]  /*7120*/  MOV R3, 0x0 ;  /* 0x0000000000037802 */ /* 0x000fe20000000f00 */
[----:B------:R-:W-:Y:S02]  /*7130*/  HFMA2 R12, -RZ, RZ, 0, 5.9604644775390625e-08 ;  /* 0x00000001ff0c7431 */ /* 0x000fe400000001ff */
[----:B------:R-:W-:Y:S02]  /*7140*/  IMAD.MOV.U32 R8, RZ, RZ, 0x192 ;  /* 0x00000192ff087424 */ /* 0x000fe400078e00ff */
[----:B------:R-:W-:Y:S01]  /*7150*/  IMAD.MOV.U32 R13, RZ, RZ, RZ ;  /* 0x000000ffff0d7224 */ /* 0x000fe200078e00ff */
[----:B------:R-:W5:Y:S01]  /*7160*/  LDCU.64 UR6, c[0x4][0x78] ;  /* 0x01000f00ff0677ac */ /* 0x000f620008000a00 */
[----:B------:R-:W1:Y:S01]  /*7170*/  LDC.64 R2, c[0x4][R3] ;  /* 0x0100000003027b82 */ /* 0x000e620000000a00 */
[----:B------:R-:W3:Y:S01]  /*7180*/  LDCU.64 UR4, c[0x4][0x10] ;  /* 0x01000200ff0477ac */ /* 0x000ee20008000a00 */
[----:B--2---:R-:W-:Y:S01]  /*7190*/  MOV R5, UR9 ;  /* 0x0000000900057c02 */ /* 0x004fe20008000f00 */
[----:B------:R-:W-:Y:S01]  /*71a0*/  IMAD.U32 R4, RZ, RZ, UR8 ;  /* 0x00000008ff047e24 */ /* 0x000fe2000f8e00ff */
[----:B-----5:R-:W-:Y:S01]  /*71b0*/  MOV R7, UR7 ;  /* 0x0000000700077c02 */ /* 0x020fe20008000f00 */
[----:B------:R-:W-:Y:S01]  /*71c0*/  IMAD.U32 R6, RZ, RZ, UR6 ;  /* 0x00000006ff067e24 */ /* 0x000fe2000f8e00ff */
[----:B---3--:R-:W-:Y:S01]  /*71d0*/  MOV R11, UR5 ;  /* 0x00000005000b7c02 */ /* 0x008fe20008000f00 */
[----:B------:R-:W-:Y:S02]  /*71e0*/  IMAD.U32 R10, RZ, RZ, UR4 ;  /* 0x00000004ff0a7e24 */ /* 0x000fe4000f8e00ff */
[----:B------:R-:W-:Y:S07]  /*71f0*/  LEPC R20, `(.L_x_113) ;  /* 0x000000001014794e */ /* 0x000fee0000000000 */
[----:B-1--4-:R-:W-:Y:S05]  /*7200*/  CALL.ABS.NOINC R2 ;  /* 0x0000000002007343 */ /* 0x012fea0003c00000 */
.L_x_113:
[----:B------:R-:W-:Y:S01]  /*7210*/  ISETP.NE.AND P0, PT, R98, RZ, PT ;  /* 0x000000ff6200720c */ /* 0x000fe20003f05270 */
[----:B------:R-:W-:Y:S05]  /*7220*/  WARPSYNC.ALL ;  /* 0x0000000000007948 */ /* 0x000fea0003800000 */
[----:B------:R-:W-:Y:S01]  /*7230*/  R2UR UR4, R39 ;  /* 0x00000000270472ca */ /* 0x000fe200000e0000 */
[----:B------:R-:W2:Y:S01]  /*7240*/  S2UR UR6, SR_CgaCtaId ;  /* 0x00000000000679c3 */ /* 0x000ea20000008800 */
[-C--:B---3--:R-:W-:Y:S01]  /*7250*/  F2FP.F16.E5M2.UNPACK_B R42, R72.reuse ;  /* 0x00000048ff2a723e */ /* 0x088fe200020004ff */
[----:B------:R-:W-:Y:S01]  /*7260*/  BSSY.RECONVERGENT B0, `(.L_x_114) ;  /* 0x000009b000007945 */ /* 0x000fe20003800200 */
[----:B------:R-:W-:Y:S02]  /*7270*/  F2FP.F16.E5M2.UNPACK_B R72, R72.H1 ;  /* 0x00000048ff48723e */ /* 0x000fe400030004ff */
[-C--:B------:R-:W-:Y:S01]  /*7280*/  F2FP.F16.E5M2.UNPACK_B R46, R73.reuse ;  /* 0x00000049ff2e723e */ /* 0x080fe200020004ff */
[--C-:B------:R-:W-:Y:S01]  /*7290*/  HADD2.F32 R40, -RZ, R42.reuse.H0_H0 ;  /* 0x2000002aff287230 */ /* 0x100fe20000004100 */
[----:B------:R-:W-:Y:S01]  /*72a0*/  F2FP.F16.E5M2.UNPACK_B R73, R73.H1 ;  /* 0x00000049ff49723e */ /* 0x000fe200030004ff */
[----:B------:R-:W-:Y:S01]  /*72b0*/  HADD2.F32 R42, -RZ, R42.H1_H1 ;  /* 0x3000002aff2a7230 */ /* 0x000fe20000004100 */
[-C--:B------:R-:W-:Y:S01]  /*72c0*/  F2FP.F16.E5M2.UNPACK_B R50, R74.reuse ;  /* 0x0000004aff32723e */ /* 0x080fe200020004ff */
[----:B------:R-:W-:Y:S01]  /*72d0*/  HADD2.F32 R43, -RZ, R72.H0_H0 ;  /* 0x20000048ff2b7230 */ /* 0x000fe20000004100 */
[----:B------:R-:W-:Y:S01]  /*72e0*/  F2FP.F16.E5M2.UNPACK_B R74, R74.H1 ;  /* 0x0000004aff4a723e */ /* 0x000fe200030004ff */
[----:B------:R-:W-:Y:S01]  /*72f0*/  LDTM.16dp32bit_t0_t15.x32 R4, tmem[UR4+0x40] ;  /* 0x00004004000479ee */ /* 0x000fe20008a80000 */
[----:B------:R-:W3:Y:S01]  /*7300*/  LDTM.16dp32bit_t16_t31.x32 R4, tmem[UR4+0x60] ;  /* 0x00006004000479ee */ /* 0x000ee20008aa0000 */
[----:B------:R-:W-:Y:S01]  /*7310*/  NOP ;  /* 0x0000000000007918 */ /* 0x000fe20000000000 */
[--C-:B------:R-:W-:Y:S01]  /*7320*/  HADD2.F32 R45, -RZ, R46.reuse.H0_H0 ;  /* 0x2000002eff2d7230 */ /* 0x100fe20000004100 */
[----:B------:R-:W-:Y:S01]  /*7330*/  R2UR UR5, R99 ;  /* 0x00000000630572ca */ /* 0x000fe200000e0000 */
[----:B------:R-:W-:Y:S01]  /*7340*/  HADD2.F32 R46, -RZ, R46.H1_H1 ;  /* 0x3000002eff2e7230 */ /* 0x000fe20000004100 */
[----:B------:R-:W-:Y:S01]  /*7350*/  F2FP.F16.E5M2.UNPACK_B R54, R75 ;  /* 0x0000004bff36723e */ /* 0x000fe200020004ff */
[--C-:B------:R-:W-:Y:S01]  /*7360*/  HADD2.F32 R49, -RZ, R50.reuse.H0_H0 ;  /* 0x20000032ff317230 */ /* 0x100fe20000004100 */
[----:B----4-:R-:W-:Y:S01]  /*7370*/  F2FP.F16.E5M2.UNPACK_B R58, R76 ;  /* 0x0000004cff3a723e */ /* 0x010fe200020004ff */
[----:B------:R-:W-:Y:S01]  /*7380*/  HADD2.F32 R50, -RZ, R50.H1_H1 ;  /* 0x30000032ff327230 */ /* 0x000fe20000004100 */
[----:B------:R-:W-:Y:S01]  /*7390*/  F2FP.F16.E5M2.UNPACK_B R62, R77 ;  /* 0x0000004dff3e723e */ /* 0x000fe200020004ff */
[--C-:B------:R-:W-:Y:S01]  /*73a0*/  HADD2.F32 R53, -RZ, R54.reuse.H0_H0 ;  /* 0x20000036ff357230 */ /* 0x100fe20000004100 */
[----:B------:R-:W-:Y:S01]  /*73b0*/  F2FP.F16.E5M2.UNPACK_B R66, R78 ;  /* 0x0000004eff42723e */ /* 0x000fe200020004ff */
[----:B------:R-:W-:Y:S01]  /*73c0*/  HADD2.F32 R54, -RZ, R54.H1_H1 ;  /* 0x30000036ff367230 */ /* 0x000fe20000004100 */
[----:B------:R-:W-:Y:S01]  /*73d0*/  F2FP.F16.E5M2.UNPACK_B R69, R79 ;  /* 0x0000004fff45723e */ /* 0x000fe200020004ff */
[--C-:B------:R-:W-:Y:S01]  /*73e0*/  HADD2.F32 R57, -RZ, R58.reuse.H0_H0 ;  /* 0x2000003aff397230 */ /* 0x100fe20000004100 */
[----:B------:R-:W-:Y:S01]  /*73f0*/  F2FP.F16.E5M2.UNPACK_B R75, R75.H1 ;  /* 0x0000004bff4b723e */ /* 0x000fe200030004ff */
[----:B------:R-:W-:Y:S01]  /*7400*/  UIADD3 UR4, UPT, UPT, UR5, 0xf0, URZ ;  /* 0x000000f005047890 */ /* 0x000fe2000fffe0ff */
[----:B------:R-:W-:Y:S01]  /*7410*/  HADD2.F32 R59, -RZ, R58.H1_H1 ;  /* 0x3000003aff3b7230 */ /* 0x000fe20000004100 */
[----:B------:R-:W-:Y:S01]  /*7420*/  F2FP.F16.E5M2.UNPACK_B R76, R76.H1 ;  /* 0x0000004cff4c723e */ /* 0x000fe200030004ff */
[--C-:B------:R-:W-:Y:S01]  /*7430*/  HADD2.F32 R61, -RZ, R62.reuse.H0_H0 ;  /* 0x2000003eff3d7230 */ /* 0x100fe20000004100 */
[----:B------:R-:W-:Y:S01]  /*7440*/  F2FP.F16.E5M2.UNPACK_B R77, R77.H1 ;  /* 0x0000004dff4d723e */ /* 0x000fe200030004ff */
[----:B------:R-:W-:Y:S01]  /*7450*/  HADD2.F32 R62, -RZ, R62.H1_H1 ;  /* 0x3000003eff3e7230 */ /* 0x000fe20000004100 */
[----:B------:R-:W-:Y:S01]  /*7460*/  F2FP.F16.E5M2.UNPACK_B R78, R78.H1 ;  /* 0x0000004eff4e723e */ /* 0x000fe200030004ff */
[--C-:B------:R-:W-:Y:S01]  /*7470*/  HADD2.F32 R65, -RZ, R66.reuse.H0_H0 ;  /* 0x20000042ff417230 */ /* 0x100fe20000004100 */
[----:B--2---:R-:W-:Y:S01]  /*7480*/  UPRMT UR4, UR6, 0x654, UR4 ;  /* 0x0000065406047896 */ /* 0x004fe20008000004 */
[C---:B---3--:R-:W-:Y:S01]  /*7490*/  FMUL R4, R38.reuse, R4 ;  /* 0x0000000426047220 */ /* 0x048fe20000400000 */
[C---:B------:R-:W-:Y:S01]  /*74a0*/  FMUL R5, R38.reuse, R5 ;  /* 0x0000000526057220 */ /* 0x040fe20000400000 */
[C---:B------:R-:W-:Y:S01]  /*74b0*/  FMUL R8, R38.reuse, R8 ;  /* 0x0000000826087220 */ /* 0x040fe20000400000 */
[C---:B------:R-:W-:Y:S01]  /*74c0*/  FMUL R9, R38.reuse, R9 ;  /* 0x0000000926097220 */ /* 0x040fe20000400000 */
[C---:B------:R-:W-:Y:S01]  /*74d0*/  FFMA R4, R41.reuse, R40, R4 ;  /* 0x0000002829047223 */ /* 0x040fe20000000004 */
[C---:B------:R-:W-:Y:S01]  /*74e0*/  FFMA R5, R41.reuse, R42, R5 ;  /* 0x0000002a29057223 */ /* 0x040fe20000000005 */
[C---:B------:R-:W-:Y:S01]  /*74f0*/  FMUL R12, R38.reuse, R12 ;  /* 0x0000000c260c7220 */ /* 0x040fe20000400000 */
[C---:B------:R-:W-:Y:S01]  /*7500*/  FMUL R13, R38.reuse, R13 ;  /* 0x0000000d260d7220 */ /* 0x040fe20000400000 */
[----:B------:R-:W-:Y:S01]  /*7510*/  SYNCS.ARRIVE.TRANS64.RED.A1T0 RZ, [UR4], RZ ;  /* 0x000000ffffff79a7 */ /* 0x000fe20008100404 */
        /* <DEDUP_REMOVED lines=15> */
[--C-:B------:R-:W-:Y:S02]  /*7610*/  HADD2.F32 R47, -RZ, R73.reuse.H0_H0 ;  /* 0x20000049ff2f7230 */ /* 0x100fe40000004100 */
[C---:B------:R-:W-:Y:S01]  /*7620*/  FMUL R10, R38.reuse, R10 ;  /* 0x0000000a260a7220 */ /* 0x040fe20000400000 */
[C---:B------:R-:W-:Y:S01]  /*7630*/  FFMA R6, R41.reuse, R43, R6 ;  /* 0x0000002b29067223 */ /* 0x040fe20000000006 */
[----:B------:R-:W-:Y:S02]  /*7640*/  HADD2.F32 R48, -RZ, R73.H1_H1 ;  /* 0x30000049ff307230 */ /* 0x000fe40000004100 */
[C---:B------:R-:W-:Y:S01]  /*7650*/  FFMA R7, R41.reuse, R44, R7 ;  /* 0x0000002c29077223 */ /* 0x040fe20000000007 */
[C---:B------:R-:W-:Y:S01]  /*7660*/  FFMA R8, R41.reuse, R45, R8 ;  /* 0x0000002d29087223 */ /* 0x040fe20000000008 */
[C---:B------:R-:W-:Y:S01]  /*7670*/  FFMA R9, R41.reuse, R46, R9 ;  /* 0x0000002e29097223 */ /* 0x040fe20000000009 */
[----:B------:R-:W-:Y:S01]  /*7680*/  FFMA R10, R41, R47, R10 ;  /* 0x0000002f290a7223 */ /* 0x000fe2000000000a */
[----:B------:R-:W-:Y:S01]  /*7690*/  HADD2.F32 R43, -RZ, R69.H0_H0 ;  /* 0x20000045ff2b7230 */ /* 0x000fe20000004100 */
[----:B-1----:R-:W-:Y:S01]  /*76a0*/  F2FP.SATFINITE.E5M2.F32.PACK_AB_MERGE_C R100, R7, R6, RZ ;  /* 0x000000060764723e */ /* 0x002fe200048060ff */
[C---:B------:R-:W-:Y:S01]  /*76b0*/  FMUL R11, R38.reuse, R11 ;  /* 0x0000000b260b7220 */ /* 0x040fe20000400000 */
[--C-:B------:R-:W-:Y:S02]  /*76c0*/  HADD2.F32 R51, -RZ, R74.reuse.H0_H0 ;  /* 0x2000004aff337230 */ /* 0x100fe40000004100 */
[C---:B------:R-:W-:Y:S01]  /*76d0*/  FMUL R14, R38.reuse, R14 ;  /* 0x0000000e260e7220 */ /* 0x040fe20000400000 */
[----:B------:R-:W-:Y:S01]  /*76e0*/  HADD2.F32 R52, -RZ, R74.H1_H1 ;  /* 0x3000004aff347230 */ /* 0x000fe20000004100 */
[----:B------:R-:W-:Y:S01]  /*76f0*/  F2FP.SATFINITE.E5M2.F32.PACK_AB_MERGE_C R100, R5, R4, R100 ;  /* 0x000000040564723e */ /* 0x000fe20004806064 */
[C---:B------:R-:W-:Y:S01]  /*7700*/  FFMA R11, R41.reuse, R48, R11 ;  /* 0x00000030290b7223 */ /* 0x040fe2000000000b */
[C---:B------:R-:W-:Y:S01]  /*7710*/  FFMA R12, R41.reuse, R49, R12 ;  /* 0x00000031290c7223 */ /* 0x040fe2000000000c */
[C---:B------:R-:W-:Y:S01]  /*7720*/  FFMA R13, R41.reuse, R50, R13 ;  /* 0x00000032290d7223 */ /* 0x040fe2000000000d */
[----:B------:R-:W-:Y:S01]  /*7730*/  FFMA R14, R41, R51, R14 ;  /* 0x00000033290e7223 */ /* 0x000fe2000000000e */
[C---:B------:R-:W-:Y:S01]  /*7740*/  FMUL R15, R38.reuse, R15 ;  /* 0x0000000f260f7220 */ /* 0x040fe20000400000 */
[----:B------:R-:W-:Y:S01]  /*7750*/  F2FP.F16.E5M2.UNPACK_B R79, R79.H1 ;  /* 0x0000004fff4f723e */ /* 0x000fe200030004ff */
[--C-:B------:R-:W-:Y:S01]  /*7760*/  HADD2.F32 R55, -RZ, R75.reuse.H0_H0 ;  /* 0x2000004bff377230 */ /* 0x100fe20000004100 */
[----:B------:R-:W-:Y:S01]  /*7770*/  F2FP.SATFINITE.E5M2.F32.PACK_AB_MERGE_C R101, R11, R10, RZ ;  /* 0x0000000a0b65723e */ /* 0x000fe200048060ff */
[C---:B------:R-:W-:Y:S01]  /*7780*/  FFMA R15, R41.reuse, R52, R15 ;  /* 0x00000034290f7223 */ /* 0x040fe2000000000f */
[C---:B------:R-:W-:Y:S01]  /*7790*/  FFMA R16, R41.reuse, R53, R16 ;  /* 0x0000003529107223 */ /* 0x040fe20000000010 */
[----:B------:R-:W-:Y:S01]  /*77a0*/  FFMA R17, R41, R54, R17 ;  /* 0x0000003629117223 */ /* 0x000fe20000000011 */
[----:B------:R-:W-:Y:S01]  /*77b0*/  F2FP.SATFINITE.E5M2.F32.PACK_AB_MERGE_C R101, R9, R8, R101 ;  /* 0x000000080965723e */ /* 0x000fe20004806065 */
[----:B------:R-:W-:Y:S01]  /*77c0*/  HADD2.F32 R56, -RZ, R75.H1_H1 ;  /* 0x3000004bff387230 */ /* 0x000fe20000004100 */
[----:B------:R-:W-:Y:S01]  /*77d0*/  F2FP.SATFINITE.E5M2.F32.PACK_AB_MERGE_C R102, R15, R14, RZ ;  /* 0x0000000e0f66723e */ /* 0x000fe200048060ff */
[C---:B------:R-:W-:Y:S01]  /*77e0*/  FMUL R18, R38.reuse, R18 ;  /* 0x0000001226127220 */ /* 0x040fe20000400000 */
[C---:B------:R-:W-:Y:S01]  /*77f0*/  FMUL R19, R38.reuse, R19 ;  /* 0x0000001326137220 */ /* 0x040fe20000400000 */
[--C-:B------:R-:W-:Y:S02]  /*7800*/  HADD2.F32 R58, -RZ, R76.reuse.H0_H0 ;  /* 0x2000004cff3a7230 */ /* 0x100fe40000004100 */
[C---:B------:R-:W-:Y:S01]  /*7810*/  FMUL R3, R38.reuse, R22 ;  /* 0x0000001626037220 */ /* 0x040fe20000400000 */
[C---:B------:R-:W-:Y:S01]  /*7820*/  FFMA R18, R41.reuse, R55, R18 ;  /* 0x0000003729127223 */ /* 0x040fe20000000012 */
[----:B------:R-:W-:Y:S02]  /*7830*/  HADD2.F32 R60, -RZ, R76.H1_H1 ;  /* 0x3000004cff3c7230 */ /* 0x000fe40000004100 */
        /* <DEDUP_REMOVED lines=42> */
[----:B------:R-:W-:Y:S03]  /*7ae0*/  IADD3 R70, PT, PT, R36, 0x1, RZ ;  /* 0x0000000124467810 */ /* 0x000fe60007ffe0ff */
        /* <DEDUP_REMOVED lines=9> */
[----:B------:R-:W-:Y:S02]  /*7b80*/  UIADD3 UR4, UP0, UPT, UR62, 0x680, URZ ;  /* 0x000006803e047890 */ /* 0x000fe4000ff1e0ff */
[----:B------:R-:W-:Y:S02]  /*7b90*/  UIADD3 UR9, UPT, UPT, UR49, 0x40, URZ ;  /* 0x0000004031097890 */ /* 0x000fe4000fffe0ff */
[----:B------:R-:W-:Y:S02]  /*7ba0*/  UIADD3 UR8, UPT, UPT, UR44, 0x3200, URZ ;  /* 0x000032002c087890 */ /* 0x000fe4000fffe0ff */
[----:B------:R-:W-:Y:S01]  /*7bb0*/  UIADD3.X UR5, UPT, UPT, URZ, UR63, URZ, UP0, !UPT ;  /* 0x0000003fff057290 */ /* 0x000fe200087fe4ff */
[----:B------:R-:W-:Y:S01]  /*7bc0*/  UMOV UR10, UR50 ;  /* 0x00000032000a7c82 */ /* 0x000fe20008000000 */
[----:B------:R-:W-:Y:S07]  /*7bd0*/  UMOV UR11, UR36 ;  /* 0x00000024000b7c82 */ /* 0x000fee0008000000 */
[----:B------:R2:W-:Y:S01]  /*7be0*/  UTMASTG.3D [UR8], [UR4] ;  /* 0x00000008040073b5 */ /* 0x0005e20008010000 */
[----:B------:R0:W-:Y:S01]  /*7bf0*/  UTMACMDFLUSH ;  /* 0x00000000000079b7 */ /* 0x0001e20000000000 */
[----:B--2---:R-:W-:Y:S04]  /*7c00*/  DEPBAR.LE SB0, 0x1 ;  /* 0x000080400000791a */ /* 0x004fe80000000000 */
.L_x_115:
[----:B------:R-:W-:Y:S05]  /*7c10*/  BSYNC.RECONVERGENT B0 ;  /* 0x0000000000007941 */ /* 0x000fea0003800200 */
.L_x_114:
[----:B------:R-:W-:Y:S01]  /*7c20*/  BAR.SYNC.DEFER_BLOCKING 0x1, 0x80 ;  /* 0x0042000000007b1d */ /* 0x000fe20000010000 */
[----:B------:R-:W-:Y:S01]  /*7c30*/  ISETP.NE.AND P0, PT, R90, 0x2, PT ;  /* 0x000000025a00780c */ /* 0x000fe20003f05270 */
[----:B------:R-:W-:Y:S01]  /*7c40*/  UISETP.NE.AND UP0, UPT, UR45, URZ, UPT ;  /* 0x000000ff2d00728c */ /* 0x000fe2000bf05270 */
[----:B------:R-:W-:Y:S01]  /*7c50*/  ISETP.NE.AND P1, PT, R70, 0x4, PT ;  /* 0x000000044600780c */ /* 0x000fe20003f25270 */
[----:B------:R-:W-:Y:S01]  /*7c60*/  UIADD3 UR20, UPT, UPT, UR37, UR59, URZ ;  /* 0x0000003b25147290 */ /* 0x000fe2000fffe0ff */
[----:B------:R-:W-:Y:S01]  /*7c70*/  SEL R2, RZ, 0x1, P0 ;  /* 0x00000001ff027807 */ /* 0x000fe20000000000 */
[----:B------:R-:W-:Y:S01]  /*7c80*/  UIADD3 UR16, UPT, UPT, UR38, UR60, URZ ;  /* 0x0000003c26107290 */ /* 0x000fe2000fffe0ff */
[----:B------:R-:W-:Y:S02]  /*7c90*/  SEL R0, RZ, 0x1, P1 ;  /* 0x00000001ff007807 */ /* 0x000fe40000800000 */
[----:B------:R-:W-:Y:S02]  /*7ca0*/  LOP3.LUT R93, R93, R2, RZ, 0x3c, !PT ;  /* 0x000000025d5d7212 */ /* 0x000fe400078e3cff */
[----:B------:R-:W-:Y:S02]  /*7cb0*/  LOP3.LUT R95, R95, R0, RZ, 0x3c, !PT ;  /* 0x000000005f5f7212 */ /* 0x000fe400078e3cff */
[----:B------:R-:W-:Y:S02]  /*7cc0*/  SEL R90, R90, RZ, P0 ;  /* 0x000000ff5a5a7207 */ /* 0x000fe40000000000 */
[----:B------:R-:W-:Y:S01]  /*7cd0*/  SEL R36, R70, RZ, P1 ;  /* 0x000000ff46247207 */ /* 0x000fe20000800000 */
[----:B------:R-:W-:Y:S01]  /*7ce0*/  UMOV UR36, UR58 ;  /* 0x0000003a00247c82 */ /* 0x000fe20008000000 */
[----:B------:R-:W-:Y:S05]  /*7cf0*/  BRA.U UP0, `(.L_x_116) ;  /* 0xffffffd500ac7547 */ /* 0x000fea000b83ffff */
[----:B------:R-:W-:Y:S05]  /*7d00*/  EXIT ;  /* 0x000000000000794d */ /* 0x000fea0003800000 */
.L_x_25:
[----:B-1----:R1:W2:Y:S02]  /*7d10*/  SYNCS.PHASECHK.TRANS64.TRYWAIT P0, [R0+URZ+0x120], R3 ;  /* 0x00012003000075a7 */ /* 0x0022a400080011ff */
[----:B--2---:R-:W-:Y:S05]  /*7d20*/  @!P0 NANOSLEEP.SYNCS 0x989680 ;  /* 0x009896800000895d */ /* 0x004fea0003900000 */
[----:B------:R-:W2:Y:S02]  /*7d30*/  @!P0 SYNCS.PHASECHK.TRANS64 P0, [R0+URZ+0x120], R3 ;  /* 0x00012003000085a7 */ /* 0x000ea400080010ff */
[----:B--2---:R-:W-:Y:S05]  /*7d40*/  @!P0 BRA `(.L_x_25) ;  /* 0xfffffffc00f08947 */ /* 0x004fea000383ffff */
[----:B------:R-:W-:Y:S05]  /*7d50*/  BRA `(.L_x_117) ;  /* 0xffffff9c00747947 */ /* 0x000fea000383ffff */
.L_x_28:
[----:B-1----:R-:W-:-:S07]  /*7d60*/  MOV R0, UR33 ;  /* 0x0000002100007c02 */ /* 0x002fce0008000f00 */
.L_x_118:
[----:B-1----:R1:W2:Y:S02]  /*7d70*/  SYNCS.PHASECHK.TRANS64.TRYWAIT P0, [R0+URZ+0x40], R3 ;  /* 0x00004003000075a7 */ /* 0x0022a400080011ff */
[----:B--2---:R-:W-:Y:S05]  /*7d80*/  @!P0 NANOSLEEP.SYNCS 0x989680 ;  /* 0x009896800000895d */ /* 0x004fea0003900000 */
[----:B------:R-:W2:Y:S02]  /*7d90*/  @!P0 SYNCS.PHASECHK.TRANS64 P0, [R0+URZ+0x40], R3 ;  /* 0x00004003000085a7 */ /* 0x000ea400080010ff */
[----:B--2---:R-:W-:Y:S05]  /*7da0*/  @!P0 BRA `(.L_x_118) ;  /* 0xfffffffc00f08947 */ /* 0x004fea000383ffff */
[----:B------:R-:W-:Y:S05]  /*7db0*/  BRA `(.L_x_27) ;  /* 0xffffff9c00b87947 */ /* 0x000fea000383ffff */
.L_x_35:
[----:B-1----:R-:W-:-:S07]  /*7dc0*/  MOV R0, UR17 ;  /* 0x0000001100007c02 */ /* 0x002fce0008000f00 */
.L_x_119:
[----:B-1----:R1:W2:Y:S02]  /*7dd0*/  SYNCS.PHASECHK.TRANS64.TRYWAIT P0, [R0+URZ+0x40], R3 ;  /* 0x00004003000075a7 */ /* 0x0022a400080011ff */
[----:B--2---:R-:W-:Y:S05]  /*7de0*/  @!P0 NANOSLEEP.SYNCS 0x989680 ;  /* 0x009896800000895d */ /* 0x004fea0003900000 */
[----:B------:R-:W2:Y:S02]  /*7df0*/  @!P0 SYNCS.PHASECHK.TRANS64 P0, [R0+URZ+0x40], R3 ;  /* 0x00004003000085a7 */ /* 0x000ea400080010ff */
[----:B--2---:R-:W-:Y:S05]  /*7e00*/  @!P0 BRA `(.L_x_119) ;  /* 0xfffffffc00f08947 */ /* 0x004fea000383ffff */
[----:B------:R-:W-:Y:S05]  /*7e10*/  BRA `(.L_x_34) ;  /* 0xffffffa000787947 */ /* 0x000fea000383ffff */
.L_x_40:
[----:B-1----:R1:W2:Y:S02]  /*7e20*/  SYNCS.PHASECHK.TRANS64.TRYWAIT P0, [R3+URZ+0xb0], R0 ;  /* 0x0000b000030075a7 */ /* 0x0022a400080011ff */
[----:B--2---:R-:W-:Y:S05]  /*7e30*/  @!P0 NANOSLEEP.SYNCS 0x989680 ;  /* 0x009896800000895d */ /* 0x004fea0003900000 */
[----:B------:R-:W2:Y:S02]  /*7e40*/  @!P0 SYNCS.PHASECHK.TRANS64 P0, [R3+URZ+0xb0], R0 ;  /* 0x0000b000030085a7 */ /* 0x000ea400080010ff */
[----:B--2---:R-:W-:Y:S05]  /*7e50*/  @!P0 BRA `(.L_x_40) ;  /* 0xfffffffc00f08947 */ /* 0x004fea000383ffff */
[----:B------:R-:W-:Y:S05]  /*7e60*/  BRA `(.L_x_120) ;  /* 0xffffffa400187947 */ /* 0x000fea000383ffff */
.L_x_44:
[----:B-1----:R-:W-:-:S07]  /*7e70*/  MOV R0, UR4 ;  /* 0x0000000400007c02 */ /* 0x002fce0008000f00 */
.L_x_121:
[----:B-1----:R1:W2:Y:S02]  /*7e80*/  SYNCS.PHASECHK.TRANS64.TRYWAIT P0, [R0+URZ], R3 ;  /* 0x00000003000075a7 */ /* 0x0022a400080011ff */
[----:B--2---:R-:W-:Y:S05]  /*7e90*/  @!P0 NANOSLEEP.SYNCS 0x989680 ;  /* 0x009896800000895d */ /* 0x004fea0003900000 */
[----:B------:R-:W2:Y:S02]  /*7ea0*/  @!P0 SYNCS.PHASECHK.TRANS64 P0, [R0+URZ], R3 ;  /* 0x00000003000085a7 */ /* 0x000ea400080010ff */
[----:B--2---:R-:W-:Y:S05]  /*7eb0*/  @!P0 BRA `(.L_x_121) ;  /* 0xfffffffc00f08947 */ /* 0x004fea000383ffff */
[----:B------:R-:W-:Y:S05]  /*7ec0*/  BRA `(.L_x_122) ;  /* 0xffffffa800bc7947 */ /* 0x000fea000383ffff */
.L_x_45:
[----:B------:R-:W-:-:S07]  /*7ed0*/  MOV R0, UR5 ;  /* 0x0000000500007c02 */ /* 0x000fce0008000f00 */
.L_x_123:
[----:B-1----:R1:W2:Y:S02]  /*7ee0*/  SYNCS.PHASECHK.TRANS64.TRYWAIT P0, [R0+URZ], R3 ;  /* 0x00000003000075a7 */ /* 0x0022a400080011ff */
[----:B--2---:R-:W-:Y:S05]  /*7ef0*/  @!P0 NANOSLEEP.SYNCS 0x989680 ;  /* 0x009896800000895d */ /* 0x004fea0003900000 */
[----:B------:R-:W2:Y:S02]  /*7f00*/  @!P0 SYNCS.PHASECHK.TRANS64 P0, [R0+URZ], R3 ;  /* 0x00000003000085a7 */ /* 0x000ea400080010ff */
[----:B--2---:R-:W-:Y:S05]  /*7f10*/  @!P0 BRA `(.L_x_123) ;  /* 0xfffffffc00f08947 */ /* 0x004fea000383ffff */
[----:B------:R-:W-:Y:S05]  /*7f20*/  BRA `(.L_x_124) ;  /* 0xffffffa800c87947 */ /* 0x000fea000383ffff */
.L_x_46:
[----:B------:R-:W-:-:S07]  /*7f30*/  MOV R0, UR5 ;  /* 0x0000000500007c02 */ /* 0x000fce0008000f00 */
.L_x_125:
[----:B-1----:R1:W2:Y:S02]  /*7f40*/  SYNCS.PHASECHK.TRANS64.TRYWAIT P0, [R0+URZ], R3 ;  /* 0x00000003000075a7 */ /* 0x0022a400080011ff */
[----:B--2---:R-:W-:Y:S05]  /*7f50*/  @!P0 NANOSLEEP.SYNCS 0x989680 ;  /* 0x009896800000895d */ /* 0x004fea0003900000 */
[----:B------:R-:W2:Y:S02]  /*7f60*/  @!P0 SYNCS.PHASECHK.TRANS64 P0, [R0+URZ], R3 ;  /* 0x00000003000085a7 */ /* 0x000ea400080010ff */
[----:B--2---:R-:W-:Y:S05]  /*7f70*/  @!P0 BRA `(.L_x_125) ;  /* 0xfffffffc00f08947 */ /* 0x004fea000383ffff */
[----:B------:R-:W-:Y:S05]  /*7f80*/  BRA `(.L_x_126) ;  /* 0xffffffa800d47947 */ /* 0x000fea000383ffff */
.L_x_47:
[----:B------:R-:W-:-:S07]  /*7f90*/  MOV R0, UR5 ;  /* 0x0000000500007c02 */ /* 0x000fce0008000f00 */
.L_x_127:
[----:B-1----:R1:W2:Y:S02]  /*7fa0*/  SYNCS.PHASECHK.TRANS64.TRYWAIT P0, [R0+URZ], R3 ;  /* 0x00000003000075a7 */ /* 0x0022a400080011ff */
[----:B--2---:R-:W-:Y:S05]  /*7fb0*/  @!P0 NANOSLEEP.SYNCS 0x989680 ;  /* 0x009896800000895d */ /* 0x004fea0003900000 */
[----:B------:R-:W2:Y:S02]  /*7fc0*/  @!P0 SYNCS.PHASECHK.TRANS64 P0, [R0+URZ], R3 ;  /* 0x00000003000085a7 */ /* 0x000ea400080010ff */
[----:B--2---:R-:W-:Y:S05]  /*7fd0*/  @!P0 BRA `(.L_x_127) ;  /* 0xfffffffc00f08947 */ /* 0x004fea000383ffff */
[----:B------:R-:W-:Y:S05]  /*7fe0*/  BRA `(.L_x_128) ;  /* 0xffffffa800e07947 */ /* 0x000fea000383ffff */
.L_x_48:
[----:B------:R-:W-:-:S07]  /*7ff0*/  MOV R0, UR5 ;  /* 0x0000000500007c02 */ /* 0x000fce0008000f00 */
.L_x_129:
[----:B-1----:R1:W2:Y:S02]  /*8000*/  SYNCS.PHASECHK.TRANS64.TRYWAIT P0, [R0+URZ], R3 ;  /* 0x00000003000075a7 */ /* 0x0022a400080011ff */
[----:B--2---:R-:W-:Y:S05]  /*8010*/  @!P0 NANOSLEEP.SYNCS 0x989680 ;  /* 0x009896800000895d */ /* 0x004fea0003900000 */
[----:B------:R-:W2:Y:S02]  /*8020*/  @!P0 SYNCS.PHASECHK.TRANS64 P0, [R0+URZ], R3 ;  /* 0x00000003000085a7 */ /* 0x000ea400080010ff */
[----:B--2---:R-:W-:Y:S05]  /*8030*/  @!P0 BRA `(.L_x_129) ;  /* 0xfffffffc00f08947 */ /* 0x004fea000383ffff */
[----:B------:R-:W-:Y:S05]  /*8040*/  BRA `(.L_x_130) ;  /* 0xffffffa800ec7947 */ /* 0x000fea000383ffff */
.L_x_49:
[----:B------:R-:W-:-:S07]  /*8050*/  MOV R0, UR5 ;  /* 0x0000000500007c02 */ /* 0x000fce0008000f00 */
.L_x_131:
[----:B-1----:R1:W2:Y:S02]  /*8060*/  SYNCS.PHASECHK.TRANS64.TRYWAIT P0, [R0+URZ], R3 ;  /* 0x00000003000075a7 */ /* 0x0022a400080011ff */
[----:B--2---:R-:W-:Y:S05]  /*8070*/  @!P0 NANOSLEEP.SYNCS 0x989680 ;  /* 0x009896800000895d */ /* 0x004fea0003900000 */
[----:B------:R-:W2:Y:S02]  /*8080*/  @!P0 SYNCS.PHASECHK.TRANS64 P0, [R0+URZ], R3 ;  /* 0x00000003000085a7 */ /* 0x000ea400080010ff */
[----:B--2---:R-:W-:Y:S05]  /*8090*/  @!P0 BRA `(.L_x_131) ;  /* 0xfffffffc00f08947 */ /* 0x004fea000383ffff */
[----:B------:R-:W-:Y:S05]  /*80a0*/  BRA `(.L_x_132) ;  /* 0xffffffa800f87947 */ /* 0x000fea000383ffff */
.L_x_50:
[----:B------:R-:W-:-:S07]  /*80b0*/  MOV R0, UR5 ;  /* 0x0000000500007c02 */ /* 0x000fce0008000f00 */
.L_x_133:
[----:B-1----:R1:W2:Y:S02]  /*80c0*/  SYNCS.PHASECHK.TRANS64.TRYWAIT P0, [R0+URZ], R3 ;  /* 0x00000003000075a7 */ /* 0x0022a400080011ff */
[----:B--2---:R-:W-:Y:S05]  /*80d0*/  @!P0 NANOSLEEP.SYNCS 0x989680 ;  /* 0x009896800000895d */ /* 0x004fea0003900000 */
[----:B------:R-:W2:Y:S02]  /*80e0*/  @!P0 SYNCS.PHASECHK.TRANS64 P0, [R0+URZ], R3 ;  /* 0x00000003000085a7 */ /* 0x000ea400080010ff */
[----:B--2---:R-:W-:Y:S05]  /*80f0*/  @!P0 BRA `(.L_x_133) ;  /* 0xfffffffc00f08947 */ /* 0x004fea000383ffff */
[----:B------:R-:W-:Y:S05]  /*8100*/  BRA `(.L_x_134) ;  /* 0xffffffac00047947 */ /* 0x000fea000383ffff */
.L_x_53:
[----:B--2---:R2:W3:Y:S02]  /*8110*/  SYNCS.PHASECHK.TRANS64.TRYWAIT P0, [R2+URZ+0x110], R5 ;  /* 0x00011005020075a7 */ /* 0x0044e400080011ff */
[----:B---3--:R-:W-:Y:S05]  /*8120*/  @!P0 NANOSLEEP.SYNCS 0x989680 ;  /* 0x009896800000895d */ /* 0x008fea0003900000 */
[----:B------:R-:W3:Y:S02]  /*8130*/  @!P0 SYNCS.PHASECHK.TRANS64 P0, [R2+URZ+0x110], R5 ;  /* 0x00011005020085a7 */ /* 0x000ee400080010ff */
[----:B---3--:R-:W-:Y:S05]  /*8140*/  @!P0 BRA `(.L_x_53) ;  /* 0xfffffffc00f08947 */ /* 0x008fea000383ffff */
[----:B------:R-:W-:Y:S05]  /*8150*/  BRA `(.L_x_135) ;  /* 0xffffffac00687947 */ /* 0x000fea000383ffff */
.L_x_54:
[----:B------:R-:W-:-:S07]  /*8160*/  MOV R2, UR4 ;  /* 0x0000000400027c02 */ /* 0x000fce0008000f00 */
.L_x_136:
[----:B--2---:R2:W3:Y:S02]  /*8170*/  SYNCS.PHASECHK.TRANS64.TRYWAIT P0, [R2+URZ+0xc0], R5 ;  /* 0x0000c005020075a7 */ /* 0x0044e400080011ff */
[----:B---3--:R-:W-:Y:S05]  /*8180*/  @!P0 NANOSLEEP.SYNCS 0x989680 ;  /* 0x009896800000895d */ /* 0x008fea0003900000 */
[----:B------:R-:W3:Y:S02]  /*8190*/  @!P0 SYNCS.PHASECHK.TRANS64 P0, [R2+URZ+0xc0], R5 ;  /* 0x0000c005020085a7 */ /* 0x000ee400080010ff */
[----:B---3--:R-:W-:Y:S05]  /*81a0*/  @!P0 BRA `(.L_x_136) ;  /* 0xfffffffc00f08947 */ /* 0x008fea000383ffff */
[----:B------:R-:W-:Y:S05]  /*81b0*/  BRA `(.L_x_137) ;  /* 0xffffffac00787947 */ /* 0x000fea000383ffff */
.L_x_55:
[----:B--2---:R2:W3:Y:S02]  /*81c0*/  SYNCS.PHASECHK.TRANS64.TRYWAIT P1, [R2+URZ+0xb0], R5 ;  /* 0x0000b005020075a7 */ /* 0x0044e400080211ff */
[----:B---3--:R-:W-:Y:S05]  /*81d0*/  @!P1 NANOSLEEP.SYNCS 0x989680 ;  /* 0x009896800000995d */ /* 0x008fea0003900000 */
[----:B------:R-:W3:Y:S02]  /*81e0*/  @!P1 SYNCS.PHASECHK.TRANS64 P1, [R2+URZ+0xb0], R5 ;  /* 0x0000b005020095a7 */ /* 0x000ee400080210ff */
[----:B---3--:R-:W-:Y:S05]  /*81f0*/  @!P1 BRA `(.L_x_55) ;  /* 0xfffffffc00f09947 */ /* 0x008fea000383ffff */
[----:B------:R-:W-:Y:S05]  /*8200*/  BRA `(.L_x_138) ;  /* 0xffffffac00a87947 */ /* 0x000fea000383ffff */
.L_x_58:
[----:B------:R-:W-:-:S07]  /*8210*/  MOV R0, UR4 ;  /* 0x0000000400007c02 */ /* 0x000fce0008000f00 */
.L_x_139:
[----:B--2---:R2:W3:Y:S02]  /*8220*/  SYNCS.PHASECHK.TRANS64.TRYWAIT P0, [R0+URZ+0xc0], R3 ;  /* 0x0000c003000075a7 */ /* 0x0044e400080011ff */
[----:B---3--:R-:W-:Y:S05]  /*8230*/  @!P0 NANOSLEEP.SYNCS 0x989680 ;  /* 0x009896800000895d */ /* 0x008fea0003900000 */
[----:B------:R-:W3:Y:S02]  /*8240*/  @!P0 SYNCS.PHASECHK.TRANS64 P0, [R0+URZ+0xc0], R3 ;  /* 0x0000c003000085a7 */ /* 0x000ee400080010ff */
[----:B---3--:R-:W-:Y:S05]  /*8250*/  @!P0 BRA `(.L_x_139) ;  /* 0xfffffffc00f08947 */ /* 0x008fea000383ffff */
[----:B------:R-:W-:Y:S05]  /*8260*/  BRA `(.L_x_57) ;  /* 0xffffffac00fc7947 */ /* 0x000fea000383ffff */
.L_x_65:
[----:B-1----:R1:W2:Y:S02]  /*8270*/  SYNCS.PHASECHK.TRANS64.TRYWAIT P1, [R0+URZ+0xb0], R5 ;  /* 0x0000b005000075a7 */ /* 0x0022a400080211ff */
[----:B--2---:R-:W-:Y:S05]  /*8280*/  @!P1 NANOSLEEP.SYNCS 0x989680 ;  /* 0x009896800000995d */ /* 0x004fea0003900000 */
[----:B------:R-:W2:Y:S02]  /*8290*/  @!P1 SYNCS.PHASECHK.TRANS64 P1, [R0+URZ+0xb0], R5 ;  /* 0x0000b005000095a7 */ /* 0x000ea400080210ff */
[----:B--2---:R-:W-:Y:S05]  /*82a0*/  @!P1 BRA `(.L_x_65) ;  /* 0xfffffffc00f09947 */ /* 0x004fea000383ffff */
[----:B------:R-:W-:Y:S05]  /*82b0*/  BRA `(.L_x_140) ;  /* 0xffffffb400747947 */ /* 0x000fea000383ffff */
.L_x_66:
[----:B------:R-:W-:-:S07]  /*82c0*/  MOV R3, UR31 ;  /* 0x0000001f00037c02 */ /* 0x000fce0008000f00 */
.L_x_141:
[----:B-1----:R1:W2:Y:S02]  /*82d0*/  SYNCS.PHASECHK.TRANS64.TRYWAIT P0, [R3+URZ+0xf0], R0 ;  /* 0x0000f000030075a7 */ /* 0x0022a400080011ff */
[----:B--2---:R-:W-:Y:S05]  /*82e0*/  @!P0 NANOSLEEP.SYNCS 0x989680 ;  /* 0x009896800000895d */ /* 0x004fea0003900000 */
[----:B------:R-:W2:Y:S02]  /*82f0*/  @!P0 SYNCS.PHASECHK.TRANS64 P0, [R3+URZ+0xf0], R0 ;  /* 0x0000f000030085a7 */ /* 0x000ea400080010ff */
[----:B--2---:R-:W-:Y:S05]  /*8300*/  @!P0 BRA `(.L_x_141) ;  /* 0xfffffffc00f08947 */ /* 0x004fea000383ffff */
[----:B------:R-:W-:Y:S05]  /*8310*/  BRA `(.L_x_142) ;  /* 0xffffffb400c47947 */ /* 0x000fea000383ffff */
.L_x_69:
[----:B------:R-:W-:Y:S07]  /*8320*/  MOV R0, UR5 ;  /* 0x0000000500007c02 */ /* 0x000fee0008000f00 */
.L_x_143:
[----:B-1----:R1:W2:Y:S02]  /*8330*/  SYNCS.PHASECHK.TRANS64.TRYWAIT P0, [R0+URZ], R3 ;  /* 0x00000003000075a7 */ /* 0x0022a400080011ff */
[----:B--2---:R-:W-:Y:S05]  /*8340*/  @!P0 NANOSLEEP.SYNCS 0x989680 ;  /* 0x009896800000895d */ /* 0x004fea0003900000 */
[----:B------:R-:W2:Y:S02]  /*8350*/  @!P0 SYNCS.PHASECHK.TRANS64 P0, [R0+URZ], R3 ;  /* 0x00000003000085a7 */ /* 0x000ea400080010ff */
[----:B--2---:R-:W-:Y:S05]  /*8360*/  @!P0 BRA `(.L_x_143) ;  /* 0xfffffffc00f08947 */ /* 0x004fea000383ffff */
[----:B------:R-:W-:Y:S05]  /*8370*/  BRA `(.L_x_68) ;  /* 0xffffffb400e07947 */ /* 0x000fea000383ffff */
.L_x_72:
[----:B------:R-:W-:-:S07]  /*8380*/  MOV R0, UR4 ;  /* 0x0000000400007c02 */ /* 0x000fce0008000f00 */
.L_x_144:
[----:B--2---:R2:W4:Y:S02]  /*8390*/  SYNCS.PHASECHK.TRANS64.TRYWAIT P0, [R0+URZ], R3 ;  /* 0x00000003000075a7 */ /* 0x00452400080011ff */
[----:B----4-:R-:W-:Y:S05]  /*83a0*/  @!P0 NANOSLEEP.SYNCS 0x989680 ;  /* 0x009896800000895d */ /* 0x010fea0003900000 */
[----:B------:R-:W4:Y:S02]  /*83b0*/  @!P0 SYNCS.PHASECHK.TRANS64 P0, [R0+URZ], R3 ;  /* 0x00000003000085a7 */ /* 0x000f2400080010ff */
[----:B----4-:R-:W-:Y:S05]  /*83c0*/  @!P0 BRA `(.L_x_144) ;  /* 0xfffffffc00f08947 */ /* 0x010fea000383ffff */
[----:B------:R-:W-:Y:S05]  /*83d0*/  BRA `(.L_x_145) ;  /* 0xffffffb800bc7947 */ /* 0x000fea000383ffff */
.L_x_73:
[----:B------:R-:W-:-:S07]  /*83e0*/  MOV R0, UR5 ;  /* 0x0000000500007c02 */ /* 0x000fce0008000f00 */
.L_x_146:
[----:B-1----:R1:W2:Y:S02]  /*83f0*/  SYNCS.PHASECHK.TRANS64.TRYWAIT P0, [R0+URZ], R3 ;  /* 0x00000003000075a7 */ /* 0x0022a400080011ff */
[----:B--2---:R-:W-:Y:S05]  /*8400*/  @!P0 NANOSLEEP.SYNCS 0x989680 ;  /* 0x009896800000895d */ /* 0x004fea0003900000 */
[----:B------:R-:W2:Y:S02]  /*8410*/  @!P0 SYNCS.PHASECHK.TRANS64 P0, [R0+URZ], R3 ;  /* 0x00000003000085a7 */ /* 0x000ea400080010ff */
[----:B--2---:R-:W-:Y:S05]  /*8420*/  @!P0 BRA `(.L_x_146) ;  /* 0xfffffffc00f08947 */ /* 0x004fea000383ffff */
[----:B------:R-:W-:Y:S05]  /*8430*/  BRA `(.L_x_147) ;  /* 0xffffffb800c87947 */ /* 0x000fea000383ffff */
.L_x_74:
[----:B------:R-:W-:-:S07]  /*8440*/  MOV R0, UR5 ;  /* 0x0000000500007c02 */ /* 0x000fce0008000f00 */
.L_x_148:
[----:B-1----:R1:W2:Y:S02]  /*8450*/  SYNCS.PHASECHK.TRANS64.TRYWAIT P0, [R0+URZ], R3 ;  /* 0x00000003000075a7 */ /* 0x0022a400080011ff */
[----:B--2---:R-:W-:Y:S05]  /*8460*/  @!P0 NANOSLEEP.SYNCS 0x989680 ;  /* 0x009896800000895d */ /* 0x004fea0003900000 */
[----:B------:R-:W2:Y:S02]  /*8470*/  @!P0 SYNCS.PHASECHK.TRANS64 P0, [R0+URZ], R3 ;  /* 0x00000003000085a7 */ /* 0x000ea400080010ff */
[----:B--2---:R-:W-:Y:S05]  /*8480*/  @!P0 BRA `(.L_x_148) ;  /* 0xfffffffc00f08947 */ /* 0x004fea000383ffff */
[----:B------:R-:W-:Y:S05]  /*8490*/  BRA `(.L_x_149) ;  /* 0xffffffb800d47947 */ /* 0x000fea000383ffff */
.L_x_75:
[----:B------:R-:W-:-:S07]  /*84a0*/  MOV R0, UR4 ;  /* 0x0000000400007c02 */ /* 0x000fce0008000f00 */
.L_x_150:
[----:B-1----:R1:W2:Y:S02]  /*84b0*/  SYNCS.PHASECHK.TRANS64.TRYWAIT P0, [R0+URZ], R3 ;  /* 0x00000003000075a7 */ /* 0x0022a400080011ff */
[----:B--2---:R-:W-:Y:S05]  /*84c0*/  @!P0 NANOSLEEP.SYNCS 0x989680 ;  /* 0x009896800000895d */ /* 0x004fea0003900000 */
[----:B------:R-:W2:Y:S02]  /*84d0*/  @!P0 SYNCS.PHASECHK.TRANS64 P0, [R0+URZ], R3 ;  /* 0x00000003000085a7 */ /* 0x000ea400080010ff */
[----:B--2---:R-:W-:Y:S05]  /*84e0*/  @!P0 BRA `(.L_x_150) ;  /* 0xfffffffc00f08947 */ /* 0x004fea000383ffff */
[----:B------:R-:W-:Y:S05]  /*84f0*/  BRA `(.L_x_151) ;  /* 0xffffffb800e07947 */ /* 0x000fea000383ffff */
.L_x_80:
[----:B--2---:R2:W3:Y:S02]  /*8500*/  SYNCS.PHASECHK.TRANS64.TRYWAIT P0, [R12+URZ+0xb0], R9 ;  /* 0x0000b0090c0075a7 */ /* 0x0044e400080011ff */
[----:B---3--:R-:W-:Y:S05]  /*8510*/  @!P0 NANOSLEEP.SYNCS 0x989680 ;  /* 0x009896800000895d */ /* 0x008fea0003900000 */
[----:B------:R-:W3:Y:S02]  /*8520*/  @!P0 SYNCS.PHASECHK.TRANS64 P0, [R12+URZ+0xb0], R9 ;  /* 0x0000b0090c0085a7 */ /* 0x000ee400080010ff */
[----:B---3--:R-:W-:Y:S05]  /*8530*/  @!P0 BRA `(.L_x_80) ;  /* 0xfffffffc00f08947 */ /* 0x008fea000383ffff */
[----:B------:R-:W-:Y:S05]  /*8540*/  BRA `(.L_x_152) ;  /* 0xffffffc000007947 */ /* 0x000fea000383ffff */
.L_x_83:
[----:B------:R-:W-:Y:S07]  /*8550*/  MOV R0, UR21 ;  /* 0x0000001500007c02 */ /* 0x000fee0008000f00 */
.L_x_153:
[----:B--2---:R2:W3:Y:S02]  /*8560*/  SYNCS.PHASECHK.TRANS64.TRYWAIT P2, [R0+URZ+0xa8], R11 ;  /* 0x0000a80b000075a7 */ /* 0x0044e400080411ff */
[----:B---3--:R-:W-:Y:S05]  /*8570*/  @!P2 NANOSLEEP.SYNCS 0x989680 ;  /* 0x009896800000a95d */ /* 0x008fea0003900000 */
[----:B------:R-:W3:Y:S02]  /*8580*/  @!P2 SYNCS.PHASECHK.TRANS64 P2, [R0+URZ+0xa8], R11 ;  /* 0x0000a80b0000a5a7 */ /* 0x000ee400080410ff */
[----:B---3--:R-:W-:Y:S05]  /*8590*/  @!P2 BRA `(.L_x_153) ;  /* 0xfffffffc00f0a947 */ /* 0x008fea000383ffff */
[----:B------:R-:W-:Y:S05]  /*85a0*/  BRA `(.L_x_82) ;  /* 0xffffffc400687947 */ /* 0x000fea000383ffff */
.L_x_86:
[----:B--2---:R-:W-:Y:S07]  /*85b0*/  MOV R0, UR21 ;  /* 0x0000001500007c02 */ /* 0x004fee0008000f00 */
.L_x_154:
[----:B--2---:R2:W3:Y:S02]  /*85c0*/  SYNCS.PHASECHK.TRANS64.TRYWAIT P0, [R0+URZ+0x90], R9 ;  /* 0x00009009000075a7 */ /* 0x0044e400080011ff */
[----:B---3--:R-:W-:Y:S05]  /*85d0*/  @!P0 NANOSLEEP.SYNCS 0x989680 ;  /* 0x009896800000895d */ /* 0x008fea0003900000 */
[----:B------:R-:W3:Y:S02]  /*85e0*/  @!P0 SYNCS.PHASECHK.TRANS64 P0, [R0+URZ+0x90], R9 ;  /* 0x00009009000085a7 */ /* 0x000ee400080010ff */
[----:B---3--:R-:W-:Y:S05]  /*85f0*/  @!P0 BRA `(.L_x_154) ;  /* 0xfffffffc00f08947 */ /* 0x008fea000383ffff */
[----:B------:R-:W-:Y:S05]  /*8600*/  BRA `(.L_x_155) ;  /* 0xffffffc400c47947 */ /* 0x000fea000383ffff */
.L_x_87:
[----:B------:R-:W-:Y:S07]  /*8610*/  MOV R0, UR21 ;  /* 0x0000001500007c02 */ /* 0x000fee0008000f00 */
.L_x_156:
[----:B--2---:R2:W3:Y:S02]  /*8620*/  SYNCS.PHASECHK.TRANS64.TRYWAIT P0, [R0+URZ+0x98], R9 ;  /* 0x00009809000075a7 */ /* 0x0044e400080011ff */
[----:B---3--:R-:W-:Y:S05]  /*8630*/  @!P0 NANOSLEEP.SYNCS 0x989680 ;  /* 0x009896800000895d */ /* 0x008fea0003900000 */
[----:B------:R-:W3:Y:S02]  /*8640*/  @!P0 SYNCS.PHASECHK.TRANS64 P0, [R0+URZ+0x98], R9 ;  /* 0x00009809000085a7 */ /* 0x000ee400080010ff */
[----:B---3--:R-:W-:Y:S05]  /*8650*/  @!P0 BRA `(.L_x_156) ;  /* 0xfffffffc00f08947 */ /* 0x008fea000383ffff */
[----:B------:R-:W-:Y:S05]  /*8660*/  BRA `(.L_x_157) ;  /* 0xffffffc400fc7947 */ /* 0x000fea000383ffff */
.L_x_89:
[----:B------:R-:W-:-:S07]  /*8670*/  MOV R0, UR21 ;  /* 0x0000001500007c02 */ /* 0x000fce0008000f00 */
.L_x_158:
[----:B---3--:R3:W4:Y:S02]  /*8680*/  SYNCS.PHASECHK.TRANS64.TRYWAIT P0, [R0+URZ+0x90], R3 ;  /* 0x00009003000075a7 */ /* 0x00872400080011ff */
[----:B----4-:R-:W-:Y:S05]  /*8690*/  @!P0 NANOSLEEP.SYNCS 0x989680 ;  /* 0x009896800000895d */ /* 0x010fea0003900000 */
[----:B------:R-:W4:Y:S02]  /*86a0*/  @!P0 SYNCS.PHASECHK.TRANS64 P0, [R0+URZ+0x90], R3 ;  /* 0x00009003000085a7 */ /* 0x000f2400080010ff */
[----:B----4-:R-:W-:Y:S05]  /*86b0*/  @!P0 BRA `(.L_x_158) ;  /* 0xfffffffc00f08947 */ /* 0x010fea000383ffff */
[----:B------:R-:W-:Y:S05]  /*86c0*/  BRA `(.L_x_159) ;  /* 0xffffffc8006c7947 */ /* 0x000fea000383ffff */
.L_x_91:
[----:B--2---:R2:W3:Y:S02]  /*86d0*/  SYNCS.PHASECHK.TRANS64.TRYWAIT P0, [R3+URZ+0xb0], R0 ;  /* 0x0000b000030075a7 */ /* 0x0044e400080011ff */
[----:B---3--:R-:W-:Y:S05]  /*86e0*/  @!P0 NANOSLEEP.SYNCS 0x989680 ;  /* 0x009896800000895d */ /* 0x008fea0003900000 */
[----:B------:R-:W3:Y:S02]  /*86f0*/  @!P0 SYNCS.PHASECHK.TRANS64 P0, [R3+URZ+0xb0], R0 ;  /* 0x0000b000030085a7 */ /* 0x000ee400080010ff */
[----:B---3--:R-:W-:Y:S05]  /*8700*/  @!P0 BRA `(.L_x_91) ;  /* 0xfffffffc00f08947 */ /* 0x008fea000383ffff */
[----:B------:R-:W-:Y:S05]  /*8710*/  BRA `(.L_x_160) ;  /* 0xffffffcc00387947 */ /* 0x000fea000383ffff */
.L_x_102:
[----:B--2---:R2:W1:Y:S02]  /*8720*/  SYNCS.PHASECHK.TRANS64.TRYWAIT P1, [R2+URZ+0x80], R3 ;  /* 0x00008003020075a7 */ /* 0x00446400080211ff */
[----:B-1----:R-:W-:Y:S05]  /*8730*/  @!P1 NANOSLEEP.SYNCS 0x989680 ;  /* 0x009896800000995d */ /* 0x002fea0003900000 */
[----:B------:R-:W1:Y:S02]  /*8740*/  @!P1 SYNCS.PHASECHK.TRANS64 P1, [R2+URZ+0x80], R3 ;  /* 0x00008003020095a7 */ /* 0x000e6400080210ff */
[----:B-1----:R-:W-:Y:S05]  /*8750*/  @!P1 BRA `(.L_x_102) ;  /* 0xfffffffc00f09947 */ /* 0x002fea000383ffff */
[----:B------:R-:W-:Y:S05]  /*8760*/  BRA `(.L_x_101) ;  /* 0xffffffd8009c7947 */ /* 0x000fea000383ffff */
.L_x_104:
[----:B-1----:R1:W3:Y:S02]  /*8770*/  SYNCS.PHASECHK.TRANS64.TRYWAIT P0, [R99+URZ+0xd0], R4 ;  /* 0x0000d004630075a7 */ /* 0x0022e400080011ff */
[----:B---3--:R-:W-:Y:S05]  /*8780*/  @!P0 NANOSLEEP.SYNCS 0x989680 ;  /* 0x009896800000895d */ /* 0x008fea0003900000 */
[----:B------:R-:W3:Y:S02]  /*8790*/  @!P0 SYNCS.PHASECHK.TRANS64 P0, [R99+URZ+0xd0], R4 ;  /* 0x0000d004630085a7 */ /* 0x000ee400080010ff */
[----:B---3--:R-:W-:Y:S05]  /*87a0*/  @!P0 BRA `(.L_x_104) ;  /* 0xfffffffc00f08947 */ /* 0x008fea000383ffff */
[----:B------:R-:W-:Y:S05]  /*87b0*/  BRA `(.L_x_103) ;  /* 0xffffffd800ec7947 */ /* 0x000fea000383ffff */
.L_x_112:
[----:B---3--:R3:W4:Y:S02]  /*87c0*/  SYNCS.PHASECHK.TRANS64.TRYWAIT P0, [R112+URZ+0x80], R3 ;  /* 0x00008003700075a7 */ /* 0x00872400080011ff */
[----:B----4-:R-:W-:Y:S05]  /*87d0*/  @!P0 NANOSLEEP.SYNCS 0x989680 ;  /* 0x009896800000895d */ /* 0x010fea0003900000 */
[----:B------:R-:W4:Y:S02]  /*87e0*/  @!P0 SYNCS.PHASECHK.TRANS64 P0, [R112+URZ+0x80], R3 ;  /* 0x00008003700085a7 */ /* 0x000f2400080010ff */
[----:B----4-:R-:W-:Y:S05]  /*87f0*/  @!P0 BRA `(.L_x_112) ;  /* 0xfffffffc00f08947 */ /* 0x010fea000383ffff */
[----:B------:R-:W-:Y:S05]  /*8800*/  BRA `(.L_x_111) ;  /* 0xffffffe400e07947 */ /* 0x000fea000383ffff */
        .weak           $__internal_0_$__cuda_sm10x_tcgen05_guardrail_trap_col_being_dealloced_not_returned_by_alloc
        .type           $__internal_0_$__cuda_sm10x_tcgen05_guardrail_trap_col_being_dealloced_not_returned_by_alloc,@function
        .size           $__internal_0_$__cuda_sm10x_tcgen05_guardrail_trap_col_being_dealloced_not_returned_by_alloc,($__internal_1_$__cuda_sm10x_tcgen05_guardrail_trap_phase_invalid_during_alloc - $__internal_0_$__cuda_sm10x_tcgen05_guardrail_trap_col_being_dealloced_not_returned_by_alloc)
$__internal_0_$__cuda_sm10x_tcgen05_guardrail_trap_col_being_dealloced_not_returned_by_alloc:
[----:B------:R-:W-:Y:S05]  /*8810*/  BPT.TRAP 0x1 ;  /* 0x000000040000795c */ /* 0x000fea0000300000 */
[----:B------:R-:W-:-:S04]  /*8820*/  HFMA2 R3, -RZ, RZ, 0, 0 ;  /* 0x00000000ff037431 */ /* 0x000fc800000001ff */
[----:B------:R-:W-:Y:S05]  /*8830*/  RET.REL.NODEC R2 `(_ZN7cutlass13device_kernelINS_4gemm6kernel13GemmUniversalIN4cute5tupleIJiiiiEEENS1_10collective13CollectiveMmaINS1_35MainloopSm100TmaUmmaWarpSpecializedILi8ELi2ELi4ENS5_IJNS4_1CILi2EEENSA_ILi4EEENSA_ILi1EEEEEEEENS5_IJNSA_ILi64EEENSA_ILi128EEESH_EEENS_12float_e5m2_tENS5_IJlSD_lEEESJ_SK_NS4_8TiledMMAINS4_8MMA_AtomIJNS4_10MMA_TraitsINS4_19SM100_MMA_F8F6F4_SSEJSJ_SJ_fSG_SH_NS4_17integral_constantINS4_4UMMA5MajorELSR_0EEESS_NSP_INSQ_7ScaleInELST_0EEESU_EEEEEENS4_6LayoutINS5_IJSD_SD_SD_EEENS5_IJNSA_ILi0EEESZ_SZ_EEEEENS5_IJNS4_10UnderscoreES12_S12_EEEEENS4_23SM90_TMA_LOAD_MULTICASTENS4_14ComposedLayoutINS4_7SwizzleILi3ELi4ELi3EEENS4_18smem_ptr_flag_bitsILi8EEENSX_INS5_IJNSA_ILi8EEESH_EEENS5_IJSH_SD_EEEEEEEvNS4_8identityES15_S1F_vS1G_EENS_8epilogue10collective18CollectiveEpilogueINS1I_23Sm100TmaWarpSpecializedILi2ELi2ELi32ELb0ELb0EEEJSI_NS5_IJNSX_ISG_SD_EES1N_EEESJ_SK_SJ_SK_NS1I_6fusion15FusionCallbacksIS1M_NS1P_17LinearCombinationISJ_fSJ_fLNS_15FloatRoundStyleE2EEESI_S1O_JEEENS4_5SM1004TMEM4LOAD26SM100_TMEM_LOAD_16dp32b32xENS4_13SM90_TMA_LOADENS16_INS17_ILi2ELi4ELi3EEES1A_NSX_INS5_IJS1B_SG_EEENS5_IJSG_SD_EEEEEEENS4_39AutoVectorizingCopyWithAssumedAlignmentILi128EEENS4_14SM90_TMA_STOREES24_S26_S26_EEEvvEEEEvNT_6ParamsE) ;  /* 0xffffff7402f07950 */ /* 0x000fea0003c3ffff */
        .weak           $__internal_1_$__cuda_sm10x_tcgen05_guardrail_trap_phase_invalid_during_alloc
        .type           $__internal_1_$__cuda_sm10x_tcgen05_guardrail_trap_phase_invalid_during_alloc,@function
        .size           $__internal_1_$__cuda_sm10x_tcgen05_guardrail_trap_phase_invalid_during_alloc,($__internal_2_$__cuda_sm10x_tcgen05_guardrail_trap_unallocated_columns_being_dealloced - $__internal_1_$__cuda_sm10x_tcgen05_guardrail_trap_phase_invalid_during_alloc)
$__internal_1_$__cuda_sm10x_tcgen05_guardrail_trap_phase_invalid_during_alloc:
[----:B------:R-:W-:Y:S05]  /*8840*/  BPT.TRAP 0x1 ;  /* 0x000000040000795c */ /* 0x000fea0000300000 */
[----:B------:R-:W-:-:S04]  /*8850*/  MOV R5, 0x0 ;  /* 0x0000000000057802 */ /* 0x000fc80000000f00 */
[----:B------:R-:W-:Y:S05]  /*8860*/  RET.REL.NODEC R4 `(_ZN7cutlass13device_kernelINS_4gemm6kernel13GemmUniversalIN4cute5tupleIJiiiiEEENS1_10collective13CollectiveMmaINS1_35MainloopSm100TmaUmmaWarpSpecializedILi8ELi2ELi4ENS5_IJNS4_1CILi2EEENSA_ILi4EEENSA_ILi1EEEEEEEENS5_IJNSA_ILi64EEENSA_ILi128EEESH_EEENS_12float_e5m2_tENS5_IJlSD_lEEESJ_SK_NS4_8TiledMMAINS4_8MMA_AtomIJNS4_10MMA_TraitsINS4_19SM100_MMA_F8F6F4_SSEJSJ_SJ_fSG_SH_NS4_17integral_constantINS4_4UMMA5MajorELSR_0EEESS_NSP_INSQ_7ScaleInELST_0EEESU_EEEEEENS4_6LayoutINS5_IJSD_SD_SD_EEENS5_IJNSA_ILi0EEESZ_SZ_EEEEENS5_IJNS4_10UnderscoreES12_S12_EEEEENS4_23SM90_TMA_LOAD_MULTICASTENS4_14ComposedLayoutINS4_7SwizzleILi3ELi4ELi3EEENS4_18smem_ptr_flag_bitsILi8EEENSX_INS5_IJNSA_ILi8EEESH_EEENS5_IJSH_SD_EEEEEEEvNS4_8identityES15_S1F_vS1G_EENS_8epilogue10collective18CollectiveEpilogueINS1I_23Sm100TmaWarpSpecializedILi2ELi2ELi32ELb0ELb0EEEJSI_NS5_IJNSX_ISG_SD_EES1N_EEESJ_SK_SJ_SK_NS1I_6fusion15FusionCallbacksIS1M_NS1P_17LinearCombinationISJ_fSJ_fLNS_15FloatRoundStyleE2EEESI_S1O_JEEENS4_5SM1004TMEM4LOAD26SM100_TMEM_LOAD_16dp32b32xENS4_13SM90_TMA_LOADENS16_INS17_ILi2ELi4ELi3EEES1A_NSX_INS5_IJS1B_SG_EEENS5_IJSG_SD_EEEEEEENS4_39AutoVectorizingCopyWithAssumedAlignmentILi128EEENS4_14SM90_TMA_STOREES24_S26_S26_EEEvvEEEEvNT_6ParamsE) ;  /* 0xffffff7404e47950 */ /* 0x000fea0003c3ffff */
        .weak           $__internal_2_$__cuda_sm10x_tcgen05_guardrail_trap_unallocated_columns_being_dealloced
        .type           $__internal_2_$__cuda_sm10x_tcgen05_guardrail_trap_unallocated_columns_being_dealloced,@function
        .size           $__internal_2_$__cuda_sm10x_tcgen05_guardrail_trap_unallocated_columns_being_dealloced,(.L_x_162 - $__internal_2_$__cuda_sm10x_tcgen05_guardrail_trap_unallocated_columns_being_dealloced)
$__internal_2_$__cuda_sm10x_tcgen05_guardrail_trap_unallocated_columns_being_dealloced:
[----:B------:R-:W-:Y:S05]  /*8870*/  BPT.TRAP 0x1 ;  /* 0x000000040000795c */ /* 0x000fea0000300000 */
[----:B------:R-:W-:-:S04]  /*8880*/  HFMA2 R3, -RZ, RZ, 0, 0 ;  /* 0x00000000ff037431 */ /* 0x000fc800000001ff */
[----:B------:R-:W-:Y:S05]  /*8890*/  RET.REL.NODEC R2 `(_ZN7cutlass13device_kernelINS_4gemm6kernel13GemmUniversalIN4cute5tupleIJiiiiEEENS1_10collective13CollectiveMmaINS1_35MainloopSm100TmaUmmaWarpSpecializedILi8ELi2ELi4ENS5_IJNS4_1CILi2EEENSA_ILi4EEENSA_ILi1EEEEEEEENS5_IJNSA_ILi64EEENSA_ILi128EEESH_EEENS_12float_e5m2_tENS5_IJlSD_lEEESJ_SK_NS4_8TiledMMAINS4_8MMA_AtomIJNS4_10MMA_TraitsINS4_19SM100_MMA_F8F6F4_SSEJSJ_SJ_fSG_SH_NS4_17integral_constantINS4_4UMMA5MajorELSR_0EEESS_NSP_INSQ_7ScaleInELST_0EEESU_EEEEEENS4_6LayoutINS5_IJSD_SD_SD_EEENS5_IJNSA_ILi0EEESZ_SZ_EEEEENS5_IJNS4_10UnderscoreES12_S12_EEEEENS4_23SM90_TMA_LOAD_MULTICASTENS4_14ComposedLayoutINS4_7SwizzleILi3ELi4ELi3EEENS4_18smem_ptr_flag_bitsILi8EEENSX_INS5_IJNSA_ILi8EEESH_EEENS5_IJSH_SD_EEEEEEEvNS4_8identityES15_S1F_vS1G_EENS_8epilogue10collective18CollectiveEpilogueINS1I_23Sm100TmaWarpSpecializedILi2ELi2ELi32ELb0ELb0EEEJSI_NS5_IJNSX_ISG_SD_EES1N_EEESJ_SK_SJ_SK_NS1I_6fusion15FusionCallbacksIS1M_NS1P_17LinearCombinationISJ_fSJ_fLNS_15FloatRoundStyleE2EEESI_S1O_JEEENS4_5SM1004TMEM4LOAD26SM100_TMEM_LOAD_16dp32b32xENS4_13SM90_TMA_LOADENS16_INS17_ILi2ELi4ELi3EEES1A_NSX_INS5_IJS1B_SG_EEENS5_IJSG_SD_EEEEEEENS4_39AutoVectorizingCopyWithAssumedAlignmentILi128EEENS4_14SM90_TMA_STOREES24_S26_S26_EEEvvEEEEvNT_6ParamsE) ;  /* 0xffffff7402d87950 */ /* 0x000fea0003c3ffff */
.L_x_161:
[----:B------:R-:W-:-:S00]  /*88a0*/  BRA `(.L_x_161) ;  /* 0xfffffffc00fc7947 */ /* 0x000fc0000383ffff */
[----:B------:R-:W-:-:S00]  /*88b0*/  NOP ;  /* 0x0000000000007918 */ /* 0x000fc00000000000 */
        /* <DEDUP_REMOVED lines=12> */
.L_x_162:


//--------------------- .nv.global.init           --------------------------
	.section	.nv.global.init,"aw",@progbits
.nv.global.init:
	.type		$str$27,@object
	.size		$str$27,($str$28 - $str$27)
$str$27:
        /*0000*/ 	.byte	0x28, 0x61, 0x64, 0x64, 0x72, 0x65, 0x73, 0x73, 0x20, 0x26, 0x20, 0x6d, 0x61, 0x73, 0x6b, 0x29
        /*0010*/ 	.byte	0x20, 0x3d, 0x3d, 0x20, 0x30, 0x00
	.type		$str$28,@object
	.size		$str$28,($str$26 - $str$28)
$str$28:
        /*0016*/ 	.byte	0x2f, 0x74, 0x6d, 0x70, 0x2f, 0x63, 0x75, 0x74, 0x6c, 0x61, 0x73, 0x73, 0x5f, 0x73, 0x77, 0x65
        /*0026*/ 	.byte	0x65, 0x70, 0x5f, 0x73, 0x72, 0x63, 0x2f, 0x69, 0x6e, 0x63, 0x6c, 0x75, 0x64, 0x65, 0x2f, 0x63
        /*0036*/ 	.byte	0x75, 0x74, 0x65, 0x2f, 0x70, 0x6f, 0x69, 0x6e, 0x74, 0x65, 0x72, 0x5f, 0x66, 0x6c, 0x61, 0x67
        /*0046*/ 	.byte	0x67, 0x65, 0x64, 0x2e, 0x68, 0x70, 0x70, 0x00
	.type		$str$26,@object
	.size		$str$26,($str$25 - $str$26)
$str$26:
        /*004e*/ 	.byte	0x2f, 0x74, 0x6d, 0x70, 0x2f, 0x63, 0x75, 0x74, 0x6c, 0x61, 0x73, 0x73, 0x5f, 0x73, 0x77, 0x65
        /*005e*/ 	.byte	0x65, 0x70, 0x5f, 0x73, 0x72, 0x63, 0x2f, 0x69, 0x6e, 0x63, 0x6c, 0x75, 0x64, 0x65, 0x2f, 0x63
        /*006e*/ 	.byte	0x75, 0x74, 0x65, 0x2f, 0x61, 0x74, 0x6f, 0x6d, 0x2f, 0x63, 0x6f, 0x70, 0x79, 0x5f, 0x74, 0x72
        /*007e*/ 	.byte	0x61, 0x69, 0x74, 0x73, 0x5f, 0x73, 0x6d, 0x31, 0x30, 0x30, 0x2e, 0x68, 0x70, 0x70, 0x00
	.type		$str$25,@object
	.size		$str$25,(__unnamed_1 - $str$25)
$str$25:
        /*008d*/ 	.byte	0x28, 0x28, 0x75, 0x69, 0x6e, 0x74, 0x33, 0x32, 0x5f, 0x74, 0x28, 0x74, 0x68, 0x72, 0x65, 0x61
        /*009d*/ 	.byte	0x64, 0x49, 0x64, 0x78, 0x2e, 0x78, 0x29, 0x20, 0x2f, 0x20, 0x33, 0x32, 0x29, 0x20, 0x25, 0x20
        /*00ad*/ 	.byte	0x34, 0x29, 0x20, 0x3d, 0x3d, 0x20, 0x28, 0x28, 0x28, 0x74, 0x6d, 0x65, 0x6d, 0x5f, 0x61, 0x64
        /*00bd*/ 	.byte	0x64, 0x72, 0x20, 0x3e, 0x3e, 0x20, 0x31, 0x36, 0x29, 0x20, 0x2f, 0x20, 0x33, 0x32, 0x29, 0x20
        /*00cd*/ 	.byte	0x25, 0x20, 0x34, 0x29, 0x00
	.type		__unnamed_1,@object
	.size		__unnamed_1,(__unnamed_2 - __unnamed_1)
__unnamed_1:
        /*00d2*/ 	.byte	0x61, 0x75, 0x74, 0x6f, 0x20, 0x63, 0x75, 0x74, 0x65, 0x3a, 0x3a, 0x61, 0x73, 0x5f, 0x70, 0x6f
        /* <DEDUP_REMOVED lines=24> */
        /*0262*/ 	.byte	0x3c, 0x34, 0x30, 0x39, 0x36, 0x3e, 0x3e, 0x3e, 0x3e, 0x5d, 0x00
	.type		__unnamed_2,@object
	.size		__unnamed_2,(.L_2 - __unnamed_2)
__unnamed_2:
        /* <DEDUP_REMOVED lines=40> */
        /*04ed*/ 	.byte	0x74, 0x65, 0x3a, 0x3a, 0x43, 0x3c, 0x30, 0x3e, 0x3e, 0x3e, 0x3e, 0x5d, 0x00
.L_2:


//--------------------- .nv.shared._ZN7cutlass13device_kernelINS_4gemm6kernel13GemmUniversalIN4cute5tupleIJiiiiEEENS1_10collective13CollectiveMmaINS1_35MainloopSm100TmaUmmaWarpSpecializedILi8ELi2ELi4ENS5_IJNS4_1CILi2EEENSA_ILi4EEENSA_ILi1EEEEEEEENS5_IJNSA_ILi64EEENSA_ILi128EEESH_EEENS_12float_e5m2_tENS5_IJlSD_lEEESJ_SK_NS4_8TiledMMAINS4_8MMA_AtomIJNS4_10MMA_TraitsINS4_19SM100_MMA_F8F6F4_SSEJSJ_SJ_fSG_SH_NS4_17integral_constantINS4_4UMMA5MajorELSR_0EEESS_NSP_INSQ_7ScaleInELST_0EEESU_EEEEEENS4_6LayoutINS5_IJSD_SD_SD_EEENS5_IJNSA_ILi0EEESZ_SZ_EEEEENS5_IJNS4_10UnderscoreES12_S12_EEEEENS4_23SM90_TMA_LOAD_MULTICASTENS4_14ComposedLayoutINS4_7SwizzleILi3ELi4ELi3EEENS4_18smem_ptr_flag_bitsILi8EEENSX_INS5_IJNSA_ILi8EEESH_EEENS5_IJSH_SD_EEEEEEEvNS4_8identityES15_S1F_vS1G_EENS_8epilogue10collective18CollectiveEpilogueINS1I_23Sm100TmaWarpSpecializedILi2ELi2ELi32ELb0ELb0EEEJSI_NS5_IJNSX_ISG_SD_EES1N_EEESJ_SK_SJ_SK_NS1I_6fusion15FusionCallbacksIS1M_NS1P_17LinearCombinationISJ_fSJ_fLNS_15FloatRoundStyleE2EEESI_S1O_JEEENS4_5SM1004TMEM4LOAD26SM100_TMEM_LOAD_16dp32b32xENS4_13SM90_TMA_LOADENS16_INS17_ILi2ELi4ELi3EEES1A_NSX_INS5_IJS1B_SG_EEENS5_IJSG_SD_EEEEEEENS4_39AutoVectorizingCopyWithAssumedAlignmentILi128EEENS4_14SM90_TMA_STOREES24_S26_S26_EEEvvEEEEvNT_6ParamsE --------------------------
	.section	.nv.shared._ZN7cutlass13device_kernelINS_4gemm6kernel13GemmUniversalIN4cute5tupleIJiiiiEEENS1_10collective13CollectiveMmaINS1_35MainloopSm100TmaUmmaWarpSpecializedILi8ELi2ELi4ENS5_IJNS4_1CILi2EEENSA_ILi4EEENSA_ILi1EEEEEEEENS5_IJNSA_ILi64EEENSA_ILi128EEESH_EEENS_12float_e5m2_tENS5_IJlSD_lEEESJ_SK_NS4_8TiledMMAINS4_8MMA_AtomIJNS4_10MMA_TraitsINS4_19SM100_MMA_F8F6F4_SSEJSJ_SJ_fSG_SH_NS4_17integral_constantINS4_4UMMA5MajorELSR_0EEESS_NSP_INSQ_7ScaleInELST_0EEESU_EEEEEENS4_6LayoutINS5_IJSD_SD_SD_EEENS5_IJNSA_ILi0EEESZ_SZ_EEEEENS5_IJNS4_10UnderscoreES12_S12_EEEEENS4_23SM90_TMA_LOAD_MULTICASTENS4_14ComposedLayoutINS4_7SwizzleILi3ELi4ELi3EEENS4_18smem_ptr_flag_bitsILi8EEENSX_INS5_IJNSA_ILi8EEESH_EEENS5_IJSH_SD_EEEEEEEvNS4_8identityES15_S1F_vS1G_EENS_8epilogue10collective18CollectiveEpilogueINS1I_23Sm100TmaWarpSpecializedILi2ELi2ELi32ELb0ELb0EEEJSI_NS5_IJNSX_ISG_SD_EES1N_EEESJ_SK_SJ_SK_NS1I_6fusion15FusionCallbacksIS1M_NS1P_17LinearCombinationISJ_fSJ_fLNS_15FloatRoundStyleE2EEESI_S1O_JEEENS4_5SM1004TMEM4LOAD26SM100_TMEM_LOAD_16dp32b32xENS4_13SM90_TMA_LOADENS16_INS17_ILi2ELi4ELi3EEES1A_NSX_INS5_IJS1B_SG_EEENS5_IJSG_SD_EEEEEEENS4_39AutoVectorizingCopyWithAssumedAlignmentILi128EEENS4_14SM90_TMA_STOREES24_S26_S26_EEEvvEEEEvNT_6ParamsE,"aw",@nobits
	.sectionflags	@""
	.align	16
	.zero		1024


//--------------------- .nv.shared.reserved.0     --------------------------
	.section	.nv.shared.reserved.0,"aw",@nobits
	.weak		__nv_reservedSMEM_offset_0_alias
	.size		__nv_reservedSMEM_offset_0_alias, 0, 64
	.other		__nv_reservedSMEM_offset_0_alias,@"STO_CUDA_RESERVED_SHARED STV_DEFAULT"
__nv_reservedSMEM_offset_0_alias:
	.zero		0
.nv.shared.reserved.0:
	.zero		64
	.weak		__nv_reservedSMEM_tcgen05_partition
	.type		__nv_reservedSMEM_tcgen05_partition,@object
	.size		__nv_reservedSMEM_tcgen05_partition,(.L_0 - __nv_reservedSMEM_tcgen05_partition)
__nv_reservedSMEM_tcgen05_partition:
	.zero		32
.L_0:


//--------------------- .nv.global                --------------------------
	.section	.nv.global,"aw",@nobits
.nv.global:
	.type		_ZN40_INTERNAL_10a5c2c7_4_k_cu_3bfc28b6_321194cute1_E,@object
	.size		_ZN40_INTERNAL_10a5c2c7_4_k_cu_3bfc28b6_321194cute1_E,(_ZN40_INTERNAL_10a5c2c7_4_k_cu_3bfc28b6_321194cuda3std3__45__cpo6cbeginE - _ZN40_INTERNAL_10a5c2c7_4_k_cu_3bfc28b6_321194cute1_E)
_ZN40_INTERNAL_10a5c2c7_4_k_cu_3bfc28b6_321194cute1_E:
	.zero		1
	.type		_ZN40_INTERNAL_10a5c2c7_4_k_cu_3bfc28b6_321194cuda3std3__45__cpo6cbeginE,@object
	.size		_ZN40_INTERNAL_10a5c2c7_4_k_cu_3bfc28b6_321194cuda3std3__45__cpo6cbeginE,(_ZN40_INTERNAL_10a5c2c7_4_k_cu_3bfc28b6_321194cuda3std3__48in_placeE - _ZN40_INTERNAL_10a5c2c7_4_k_cu_3bfc28b6_321194cuda3std3__45__cpo6cbeginE)
_ZN40_INTERNAL_10a5c2c7_4_k_cu_3bfc28b6_321194cuda3std3__45__cpo6cbeginE:
	.zero		1
	.type		_ZN40_INTERNAL_10a5c2c7_4_k_cu_3bfc28b6_321194cuda3std3__48in_placeE,@object
	.size		_ZN40_INTERNAL_10a5c2c7_4_k_cu_3bfc28b6_321194cuda3std3__48in_placeE,(_ZN40_INTERNAL_10a5c2c7_4_k_cu_3bfc28b6_321194cuda3std6ranges3__45__cpo9iter_moveE - _ZN40_INTERNAL_10a5c2c7_4_k_cu_3bfc28b6_321194cuda3std3__48in_placeE)
_ZN40_INTERNAL_10a5c2c7_4_k_cu_3bfc28b6_321194cuda3std3__48in_placeE:
	.zero		1
	.type		_ZN40_INTERNAL_10a5c2c7_4_k_cu_3bfc28b6_321194cuda3std6ranges3__45__cpo9iter_moveE,@object
	.size		_ZN40_INTERNAL_10a5c2c7_4_k_cu_3bfc28b6_321194cuda3std6ranges3__45__cpo9iter_moveE,(_ZN40_INTERNAL_10a5c2c7_4_k_cu_3bfc28b6_321194cuda3std3__45__cpo5beginE - _ZN40_INTERNAL_10a5c2c7_4_k_cu_3bfc28b6_321194cuda3std6ranges3__45__cpo9iter_moveE)
_ZN40_INTERNAL_10a5c2c7_4_k_cu_3bfc28b6_321194cuda3std6ranges3__45__cpo9iter_moveE:
	.zero		1
	.type		_ZN40_INTERNAL_10a5c2c7_4_k_cu_3bfc28b6_321194cuda3std3__45__cpo5beginE,@object
	.size		_ZN40_INTERNAL_10a5c2c7_4_k_cu_3bfc28b6_321194cuda3std3__45__cpo5beginE,(_ZN40_INTERNAL_10a5c2c7_4_k_cu_3bfc28b6_321194cuda3std3__442_GLOBAL__N__10a5c2c7_4_k_cu_3bfc28b6_321196ignoreE - _ZN40_INTERNAL_10a5c2c7_4_k_cu_3bfc28b6_321194cuda3std3__45__cpo5beginE)
_ZN40_INTERNAL_10a5c2c7_4_k_cu_3bfc28b6_321194cuda3std3__45__cpo5beginE:
	.zero		1
	.type		_ZN40_INTERNAL_10a5c2c7_4_k_cu_3bfc28b6_321194cuda3std3__442_GLOBAL__N__10a5c2c7_4_k_cu_3bfc28b6_321196ignoreE,@object
	.size		_ZN40_INTERNAL_10a5c2c7_4_k_cu_3bfc28b6_321194cuda3std3__442_GLOBAL__N__10a5c2c7_4_k_cu_3bfc28b6_321196ignoreE,(_ZN40_INTERNAL_10a5c2c7_4_k_cu_3bfc28b6_321194cute7productE - _ZN40_INTERNAL_10a5c2c7_4_k_cu_3bfc28b6_321194cuda3std3__442_GLOBAL__N__10a5c2c7_4_k_cu_3bfc28b6_321196ignoreE)
_ZN40_INTERNAL_10a5c2c7_4_k_cu_3bfc28b6_321194cuda3std3__442_GLOBAL__N__10a5c2c7_4_k_cu_3bfc28b6_321196ignoreE:
	.zero		1
	.type		_ZN40_INTERNAL_10a5c2c7_4_k_cu_3bfc28b6_321194cute7productE,@object
	.size		_ZN40_INTERNAL_10a5c2c7_4_k_cu_3bfc28b6_321194cute7productE,(_ZN40_INTERNAL_10a5c2c7_4_k_cu_3bfc28b6_321194cuda3std3__45__cpo3endE - _ZN40_INTERNAL_10a5c2c7_4_k_cu_3bfc28b6_321194cute7productE)
_ZN40_INTERNAL_10a5c2c7_4_k_cu_3bfc28b6_321194cute7productE:
	.zero		1
	.type		_ZN40_INTERNAL_10a5c2c7_4_k_cu_3bfc28b6_321194cuda3std3__45__cpo3endE,@object
	.size		_ZN40_INTERNAL_10a5c2c7_4_k_cu_3bfc28b6_321194cuda3std3__45__cpo3endE,(_ZN40_INTERNAL_10a5c2c7_4_k_cu_3bfc28b6_321194cuda3std3__419piecewise_constructE - _ZN40_INTERNAL_10a5c2c7_4_k_cu_3bfc28b6_321194cuda3std3__45__cpo3endE)
_ZN40_INTERNAL_10a5c2c7_4_k_cu_3bfc28b6_321194cuda3std3__45__cpo3endE:
	.zero		1
	.type		_ZN40_INTERNAL_10a5c2c7_4_k_cu_3bfc28b6_321194cuda3std3__419piecewise_constructE,@object
	.size		_ZN40_INTERNAL_10a5c2c7_4_k_cu_3bfc28b6_321194cuda3std3__419piecewise_constructE,(_ZN40_INTERNAL_10a5c2c7_4_k_cu_3bfc28b6_321194cuda3std3__45__cpo4cendE - _ZN40_INTERNAL_10a5c2c7_4_k_cu_3bfc28b6_321194cuda3std3__419piecewise_constructE)
_ZN40_INTERNAL_10a5c2c7_4_k_cu_3bfc28b6_321194cuda3std3__419piecewise_constructE:
	.zero		1
	.type		_ZN40_INTERNAL_10a5c2c7_4_k_cu_3bfc28b6_321194cuda3std3__45__cpo4cendE,@object
	.size		_ZN40_INTERNAL_10a5c2c7_4_k_cu_3bfc28b6_321194cuda3std3__45__cpo4cendE,(_ZN40_INTERNAL_10a5c2c7_4_k_cu_3bfc28b6_321194cuda3std6ranges3__45__cpo4swapE - _ZN40_INTERNAL_10a5c2c7_4_k_cu_3bfc28b6_321194cuda3std3__45__cpo4cendE)
_ZN40_INTERNAL_10a5c2c7_4_k_cu_3bfc28b6_321194cuda3std3__45__cpo4cendE:
	.zero		1
	.type		_ZN40_INTERNAL_10a5c2c7_4_k_cu_3bfc28b6_321194cuda3std6ranges3__45__cpo4swapE,@object
	.size		_ZN40_INTERNAL_10a5c2c7_4_k_cu_3bfc28b6_321194cuda3std6ranges3__45__cpo4swapE,(.L_10 - _ZN40_INTERNAL_10a5c2c7_4_k_cu_3bfc28b6_321194cuda3std6ranges3__45__cpo4swapE)
_ZN40_INTERNAL_10a5c2c7_4_k_cu_3bfc28b6_321194cuda3std6ranges3__45__cpo4swapE:
	.zero		1
.L_10:


//--------------------- .nv.constant0._ZN7cutlass13device_kernelINS_4gemm6kernel13GemmUniversalIN4cute5tupleIJiiiiEEENS1_10collective13CollectiveMmaINS1_35MainloopSm100TmaUmmaWarpSpecializedILi8ELi2ELi4ENS5_IJNS4_1CILi2EEENSA_ILi4EEENSA_ILi1EEEEEEEENS5_IJNSA_ILi64EEENSA_ILi128EEESH_EEENS_12float_e5m2_tENS5_IJlSD_lEEESJ_SK_NS4_8TiledMMAINS4_8MMA_AtomIJNS4_10MMA_TraitsINS4_19SM100_MMA_F8F6F4_SSEJSJ_SJ_fSG_SH_NS4_17integral_constantINS4_4UMMA5MajorELSR_0EEESS_NSP_INSQ_7ScaleInELST_0EEESU_EEEEEENS4_6LayoutINS5_IJSD_SD_SD_EEENS5_IJNSA_ILi0EEESZ_SZ_EEEEENS5_IJNS4_10UnderscoreES12_S12_EEEEENS4_23SM90_TMA_LOAD_MULTICASTENS4_14ComposedLayoutINS4_7SwizzleILi3ELi4ELi3EEENS4_18smem_ptr_flag_bitsILi8EEENSX_INS5_IJNSA_ILi8EEESH_EEENS5_IJSH_SD_EEEEEEEvNS4_8identityES15_S1F_vS1G_EENS_8epilogue10collective18CollectiveEpilogueINS1I_23Sm100TmaWarpSpecializedILi2ELi2ELi32ELb0ELb0EEEJSI_NS5_IJNSX_ISG_SD_EES1N_EEESJ_SK_SJ_SK_NS1I_6fusion15FusionCallbacksIS1M_NS1P_17LinearCombinationISJ_fSJ_fLNS_15FloatRoundStyleE2EEESI_S1O_JEEENS4_5SM1004TMEM4LOAD26SM100_TMEM_LOAD_16dp32b32xENS4_13SM90_TMA_LOADENS16_INS17_ILi2ELi4ELi3EEES1A_NSX_INS5_IJS1B_SG_EEENS5_IJSG_SD_EEEEEEENS4_39AutoVectorizingCopyWithAssumedAlignmentILi128EEENS4_14SM90_TMA_STOREES24_S26_S26_EEEvvEEEEvNT_6ParamsE --------------------------
	.section	.nv.constant0._ZN7cutlass13device_kernelINS_4gemm6kernel13GemmUniversalIN4cute5tupleIJiiiiEEENS1_10collective13CollectiveMmaINS1_35MainloopSm100TmaUmmaWarpSpecializedILi8ELi2ELi4ENS5_IJNS4_1CILi2EEENSA_ILi4EEENSA_ILi1EEEEEEEENS5_IJNSA_ILi64EEENSA_ILi128EEESH_EEENS_12float_e5m2_tENS5_IJlSD_lEEESJ_SK_NS4_8TiledMMAINS4_8MMA_AtomIJNS4_10MMA_TraitsINS4_19SM100_MMA_F8F6F4_SSEJSJ_SJ_fSG_SH_NS4_17integral_constantINS4_4UMMA5MajorELSR_0EEESS_NSP_INSQ_7ScaleInELST_0EEESU_EEEEEENS4_6LayoutINS5_IJSD_SD_SD_EEENS5_IJNSA_ILi0EEESZ_SZ_EEEEENS5_IJNS4_10UnderscoreES12_S12_EEEEENS4_23SM90_TMA_LOAD_MULTICASTENS4_14ComposedLayoutINS4_7SwizzleILi3ELi4ELi3EEENS4_18smem_ptr_flag_bitsILi8EEENSX_INS5_IJNSA_ILi8EEESH_EEENS5_IJSH_SD_EEEEEEEvNS4_8identityES15_S1F_vS1G_EENS_8epilogue10collective18CollectiveEpilogueINS1I_23Sm100TmaWarpSpecializedILi2ELi2ELi32ELb0ELb0EEEJSI_NS5_IJNSX_ISG_SD_EES1N_EEESJ_SK_SJ_SK_NS1I_6fusion15FusionCallbacksIS1M_NS1P_17LinearCombinationISJ_fSJ_fLNS_15FloatRoundStyleE2EEESI_S1O_JEEENS4_5SM1004TMEM4LOAD26SM100_TMEM_LOAD_16dp32b32xENS4_13SM90_TMA_LOADENS16_INS17_ILi2ELi4ELi3EEES1A_NSX_INS5_IJS1B_SG_EEENS5_IJSG_SD_EEEEEEENS4_39AutoVectorizingCopyWithAssumedAlignmentILi128EEENS4_14SM90_TMA_STOREES24_S26_S26_EEEvvEEEEvNT_6ParamsE,"a",@progbits
	.sectionflags	@""
	.align	4
.nv.constant0._ZN7cutlass13device_kernelINS_4gemm6kernel13GemmUniversalIN4cute5tupleIJiiiiEEENS1_10collective13CollectiveMmaINS1_35MainloopSm100TmaUmmaWarpSpecializedILi8ELi2ELi4ENS5_IJNS4_1CILi2EEENSA_ILi4EEENSA_ILi1EEEEEEEENS5_IJNSA_ILi64EEENSA_ILi128EEESH_EEENS_12float_e5m2_tENS5_IJlSD_lEEESJ_SK_NS4_8TiledMMAINS4_8MMA_AtomIJNS4_10MMA_TraitsINS4_19SM100_MMA_F8F6F4_SSEJSJ_SJ_fSG_SH_NS4_17integral_constantINS4_4UMMA5MajorELSR_0EEESS_NSP_INSQ_7ScaleInELST_0EEESU_EEEEEENS4_6LayoutINS5_IJSD_SD_SD_EEENS5_IJNSA_ILi0EEESZ_SZ_EEEEENS5_IJNS4_10UnderscoreES12_S12_EEEEENS4_23SM90_TMA_LOAD_MULTICASTENS4_14ComposedLayoutINS4_7SwizzleILi3ELi4ELi3EEENS4_18smem_ptr_flag_bitsILi8EEENSX_INS5_IJNSA_ILi8EEESH_EEENS5_IJSH_SD_EEEEEEEvNS4_8identityES15_S1F_vS1G_EENS_8epilogue10collective18CollectiveEpilogueINS1I_23Sm100TmaWarpSpecializedILi2ELi2ELi32ELb0ELb0EEEJSI_NS5_IJNSX_ISG_SD_EES1N_EEESJ_SK_SJ_SK_NS1I_6fusion15FusionCallbacksIS1M_NS1P_17LinearCombinationISJ_fSJ_fLNS_15FloatRoundStyleE2EEESI_S1O_JEEENS4_5SM1004TMEM4LOAD26SM100_TMEM_LOAD_16dp32b32xENS4_13SM90_TMA_LOADENS16_INS17_ILi2ELi4ELi3EEES1A_NSX_INS5_IJS1B_SG_EEENS5_IJSG_SD_EEEEEEENS4_39AutoVectorizingCopyWithAssumedAlignmentILi128EEENS4_14SM90_TMA_STOREES24_S26_S26_EEEvvEEEEvNT_6ParamsE:
	.zero		2944


//--------------------- SYMBOLS --------------------------

	.type		.nv.reservedSmem.offset0,@object
	.size		.nv.reservedSmem.offset0,0x4
	.type		.nv.reservedSmem.cap,@object
	.size		.nv.reservedSmem.cap,0x4
	.type		__assertfail,@function
